//
// Generated by NVIDIA NVVM Compiler
//
// Compiler Build ID: CL-36424714
// Cuda compilation tools, release 13.0, V13.0.88
// Based on NVVM 20.0.0
//

.version 9.0
.target sm_100
.address_size 64

	// .globl	_Z8find_minPdS_S_dddiii
.func  (.param .align 16 .b8 func_retval0[16]) __internal_trig_reduction_slowpathd
(
	.param .b64 __internal_trig_reduction_slowpathd_param_0
)
;
.global .align 8 .b8 __cudart_i2opi_d[144] = {8, 93, 141, 31, 177, 95, 251, 107, 234, 146, 82, 138, 247, 57, 7, 61, 123, 241, 229, 235, 199, 186, 39, 117, 45, 234, 95, 158, 102, 63, 70, 79, 183, 9, 203, 39, 207, 126, 54, 109, 31, 109, 10, 90, 139, 17, 47, 239, 15, 152, 5, 222, 255, 151, 248, 31, 59, 40, 249, 189, 139, 95, 132, 156, 244, 57, 83, 131, 57, 214, 145, 57, 65, 126, 95, 180, 38, 112, 156, 233, 132, 68, 187, 46, 245, 53, 130, 232, 62, 167, 41, 177, 28, 235, 29, 254, 28, 146, 209, 9, 234, 46, 73, 6, 224, 210, 77, 66, 58, 110, 36, 183, 97, 197, 187, 222, 171, 99, 81, 254, 65, 144, 67, 60, 153, 149, 98, 219, 192, 221, 52, 245, 209, 87, 39, 252, 41, 21, 68, 78, 110, 131, 249, 162};
.global .align 16 .b8 __cudart_sin_cos_coeffs[128] = {70, 210, 176, 44, 241, 229, 90, 190, 146, 227, 172, 105, 227, 29, 199, 62, 161, 98, 219, 25, 160, 1, 42, 191, 24, 8, 17, 17, 17, 17, 129, 63, 84, 85, 85, 85, 85, 85, 197, 191, 0, 0, 0, 0, 0, 0, 0, 0, 0, 0, 0, 0, 0, 0, 0, 0, 100, 129, 253, 32, 131, 255, 168, 189, 40, 133, 239, 193, 167, 238, 33, 62, 217, 230, 6, 142, 79, 126, 146, 190, 233, 188, 221, 25, 160, 1, 250, 62, 71, 93, 193, 22, 108, 193, 86, 191, 81, 85, 85, 85, 85, 85, 165, 63, 0, 0, 0, 0, 0, 0, 224, 191, 0, 0, 0, 0, 0, 0, 240, 63};

.visible .entry _Z8find_minPdS_S_dddiii(
	.param .u64 .ptr .align 1 _Z8find_minPdS_S_dddiii_param_0,
	.param .u64 .ptr .align 1 _Z8find_minPdS_S_dddiii_param_1,
	.param .u64 .ptr .align 1 _Z8find_minPdS_S_dddiii_param_2,
	.param .f64 _Z8find_minPdS_S_dddiii_param_3,
	.param .f64 _Z8find_minPdS_S_dddiii_param_4,
	.param .f64 _Z8find_minPdS_S_dddiii_param_5,
	.param .u32 _Z8find_minPdS_S_dddiii_param_6,
	.param .u32 _Z8find_minPdS_S_dddiii_param_7,
	.param .u32 _Z8find_minPdS_S_dddiii_param_8
)
{
	.reg .pred 	%p<9>;
	.reg .b32 	%r<21>;
	.reg .b64 	%rd<13>;
	.reg .b64 	%fd<10>;

	ld.param.u64 	%rd2, [_Z8find_minPdS_S_dddiii_param_0];
	ld.param.u64 	%rd3, [_Z8find_minPdS_S_dddiii_param_1];
	ld.param.u64 	%rd4, [_Z8find_minPdS_S_dddiii_param_2];
	ld.param.f64 	%fd2, [_Z8find_minPdS_S_dddiii_param_3];
	ld.param.f64 	%fd4, [_Z8find_minPdS_S_dddiii_param_4];
	ld.param.f64 	%fd3, [_Z8find_minPdS_S_dddiii_param_5];
	ld.param.u32 	%r7, [_Z8find_minPdS_S_dddiii_param_6];
	ld.param.u32 	%r8, [_Z8find_minPdS_S_dddiii_param_7];
	mov.u32 	%r9, %ctaid.x;
	mov.u32 	%r10, %ntid.x;
	mov.u32 	%r11, %tid.x;
	mad.lo.s32 	%r1, %r9, %r10, %r11;
	div.s32 	%r12, %r1, %r7;
	cvt.rn.f64.s32 	%fd1, %r12;
	cvt.rn.f64.s32 	%fd5, %r8;
	sub.f64 	%fd6, %fd5, %fd4;
	setp.neu.f64 	%p1, %fd6, %fd1;
	@%p1 bra 	$L__BB0_6;
	sub.f64 	%fd7, %fd1, %fd3;
	cvt.rzi.s32.f64 	%r2, %fd7;
	setp.lt.s32 	%p2, %r2, 1;
	setp.lt.s32 	%p3, %r1, 0;
	or.pred  	%p4, %p2, %p3;
	@%p4 bra 	$L__BB0_6;
	cvta.to.global.u64 	%rd1, %rd2;
	mov.b32 	%r19, 0;
	mov.u32 	%r20, %r19;
$L__BB0_3:
	sub.s32 	%r14, %r1, %r19;
	mul.wide.s32 	%rd5, %r14, 8;
	add.s64 	%rd6, %rd1, %rd5;
	ld.global.f64 	%fd8, [%rd6];
	setp.leu.f64 	%p5, %fd8, %fd2;
	@%p5 bra 	$L__BB0_5;
	add.s32 	%r15, %r20, -4;
	mul.lo.s32 	%r16, %r15, %r7;
	sub.s32 	%r17, %r1, %r16;
	cvta.to.global.u64 	%rd7, %rd4;
	mul.wide.s32 	%rd8, %r17, 8;
	add.s64 	%rd9, %rd7, %rd8;
	ld.global.f64 	%fd9, [%rd9];
	rem.s32 	%r18, %r1, %r7;
	cvta.to.global.u64 	%rd10, %rd3;
	mul.wide.u32 	%rd11, %r18, 8;
	add.s64 	%rd12, %rd10, %rd11;
	st.global.f64 	[%rd12], %fd9;
	bra.uni 	$L__BB0_6;
$L__BB0_5:
	add.s32 	%r5, %r20, 1;
	setp.lt.s32 	%p6, %r5, %r2;
	mad.lo.s32 	%r19, %r7, %r20, %r7;
	setp.ge.s32 	%p7, %r1, %r19;
	and.pred  	%p8, %p6, %p7;
	mov.u32 	%r20, %r5;
	@%p8 bra 	$L__BB0_3;
$L__BB0_6:
	ret;

}
	// .globl	_Z7age_outPdS_S_ii
.visible .entry _Z7age_outPdS_S_ii(
	.param .u64 .ptr .align 1 _Z7age_outPdS_S_ii_param_0,
	.param .u64 .ptr .align 1 _Z7age_outPdS_S_ii_param_1,
	.param .u64 .ptr .align 1 _Z7age_outPdS_S_ii_param_2,
	.param .u32 _Z7age_outPdS_S_ii_param_3,
	.param .u32 _Z7age_outPdS_S_ii_param_4
)
{
	.reg .pred 	%p<3>;
	.reg .b32 	%r<7>;
	.reg .b64 	%rd<13>;
	.reg .b64 	%fd<8>;

	ld.param.u64 	%rd2, [_Z7age_outPdS_S_ii_param_0];
	ld.param.u64 	%rd3, [_Z7age_outPdS_S_ii_param_1];
	ld.param.u64 	%rd4, [_Z7age_outPdS_S_ii_param_2];
	ld.param.u32 	%r2, [_Z7age_outPdS_S_ii_param_3];
	ld.param.u32 	%r3, [_Z7age_outPdS_S_ii_param_4];
	mov.u32 	%r4, %ctaid.x;
	mov.u32 	%r5, %ntid.x;
	mov.u32 	%r6, %tid.x;
	mad.lo.s32 	%r1, %r4, %r5, %r6;
	setp.ge.s32 	%p1, %r1, %r3;
	@%p1 bra 	$L__BB1_4;
	cvta.to.global.u64 	%rd5, %rd3;
	mul.wide.s32 	%rd6, %r1, 8;
	add.s64 	%rd1, %rd5, %rd6;
	ld.global.f64 	%fd7, [%rd1];
	cvt.rn.f64.s32 	%fd4, %r2;
	setp.ltu.f64 	%p2, %fd7, %fd4;
	@%p2 bra 	$L__BB1_3;
	mov.b64 	%rd7, 0;
	st.global.u64 	[%rd1], %rd7;
	cvta.to.global.u64 	%rd8, %rd4;
	add.s64 	%rd10, %rd8, %rd6;
	ld.global.f64 	%fd5, [%rd10];
	cvta.to.global.u64 	%rd11, %rd2;
	add.s64 	%rd12, %rd11, %rd6;
	st.global.f64 	[%rd12], %fd5;
	ld.global.f64 	%fd7, [%rd1];
$L__BB1_3:
	add.f64 	%fd6, %fd7, 0d3FF0000000000000;
	st.global.f64 	[%rd1], %fd6;
$L__BB1_4:
	ret;

}
	// .globl	_Z8minimizePdS_S_ii
.visible .entry _Z8minimizePdS_S_ii(
	.param .u64 .ptr .align 1 _Z8minimizePdS_S_ii_param_0,
	.param .u64 .ptr .align 1 _Z8minimizePdS_S_ii_param_1,
	.param .u64 .ptr .align 1 _Z8minimizePdS_S_ii_param_2,
	.param .u32 _Z8minimizePdS_S_ii_param_3,
	.param .u32 _Z8minimizePdS_S_ii_param_4
)
{
	.reg .pred 	%p<4>;
	.reg .b32 	%r<7>;
	.reg .b64 	%rd<14>;
	.reg .b64 	%fd<12>;

	ld.param.u64 	%rd4, [_Z8minimizePdS_S_ii_param_0];
	ld.param.u64 	%rd5, [_Z8minimizePdS_S_ii_param_1];
	ld.param.u64 	%rd6, [_Z8minimizePdS_S_ii_param_2];
	ld.param.u32 	%r2, [_Z8minimizePdS_S_ii_param_3];
	ld.param.u32 	%r3, [_Z8minimizePdS_S_ii_param_4];
	cvta.to.global.u64 	%rd1, %rd6;
	mov.u32 	%r4, %ctaid.x;
	mov.u32 	%r5, %ntid.x;
	mov.u32 	%r6, %tid.x;
	mad.lo.s32 	%r1, %r4, %r5, %r6;
	setp.ge.s32 	%p1, %r1, %r3;
	@%p1 bra 	$L__BB2_6;
	cvta.to.global.u64 	%rd7, %rd4;
	cvta.to.global.u64 	%rd8, %rd5;
	mul.wide.s32 	%rd9, %r1, 8;
	add.s64 	%rd2, %rd8, %rd9;
	ld.global.f64 	%fd11, [%rd2];
	cvt.rn.f64.s32 	%fd6, %r2;
	setp.ltu.f64 	%p2, %fd11, %fd6;
	add.s64 	%rd3, %rd7, %rd9;
	@%p2 bra 	$L__BB2_3;
	add.s64 	%rd11, %rd1, %rd9;
	ld.global.f64 	%fd10, [%rd11];
	bra.uni 	$L__BB2_4;
$L__BB2_3:
	ld.global.f64 	%fd7, [%rd3];
	add.s64 	%rd13, %rd1, %rd9;
	ld.global.f64 	%fd10, [%rd13];
	setp.ltu.f64 	%p3, %fd7, %fd10;
	@%p3 bra 	$L__BB2_5;
$L__BB2_4:
	st.global.f64 	[%rd3], %fd10;
	mov.f64 	%fd11, 0d0000000000000000;
$L__BB2_5:
	add.f64 	%fd9, %fd11, 0d3FF0000000000000;
	st.global.f64 	[%rd2], %fd9;
$L__BB2_6:
	ret;

}
	// .globl	_Z7prewarpPdS_dddddi
.visible .entry _Z7prewarpPdS_dddddi(
	.param .u64 .ptr .align 1 _Z7prewarpPdS_dddddi_param_0,
	.param .u64 .ptr .align 1 _Z7prewarpPdS_dddddi_param_1,
	.param .f64 _Z7prewarpPdS_dddddi_param_2,
	.param .f64 _Z7prewarpPdS_dddddi_param_3,
	.param .f64 _Z7prewarpPdS_dddddi_param_4,
	.param .f64 _Z7prewarpPdS_dddddi_param_5,
	.param .f64 _Z7prewarpPdS_dddddi_param_6,
	.param .u32 _Z7prewarpPdS_dddddi_param_7
)
{
	.reg .pred 	%p<18>;
	.reg .b32 	%r<28>;
	.reg .b32 	%f<3>;
	.reg .b64 	%rd<13>;
	.reg .b64 	%fd<144>;

	ld.param.u64 	%rd1, [_Z7prewarpPdS_dddddi_param_0];
	ld.param.u64 	%rd2, [_Z7prewarpPdS_dddddi_param_1];
	ld.param.f64 	%fd28, [_Z7prewarpPdS_dddddi_param_2];
	ld.param.f64 	%fd24, [_Z7prewarpPdS_dddddi_param_3];
	ld.param.f64 	%fd25, [_Z7prewarpPdS_dddddi_param_4];
	ld.param.f64 	%fd26, [_Z7prewarpPdS_dddddi_param_5];
	ld.param.f64 	%fd27, [_Z7prewarpPdS_dddddi_param_6];
	mov.u32 	%r10, %ctaid.x;
	mov.u32 	%r11, %ntid.x;
	mov.u32 	%r12, %tid.x;
	mad.lo.s32 	%r1, %r10, %r11, %r12;
	cvt.rn.f64.s32 	%fd1, %r1;
	setp.geu.f64 	%p3, %fd28, %fd1;
	setp.leu.f64 	%p4, %fd25, %fd1;
	or.pred  	%p5, %p3, %p4;
	@%p5 bra 	$L__BB3_17;
	cvta.to.global.u64 	%rd3, %rd1;
	sub.f64 	%fd29, %fd1, %fd24;
	div.rn.f64 	%fd30, %fd29, %fd25;
	mul.f64 	%fd2, %fd30, %fd26;
	mul.wide.s32 	%rd4, %r1, 8;
	add.s64 	%rd5, %rd3, %rd4;
	ld.global.f64 	%fd31, [%rd5];
	div.rn.f64 	%fd3, %fd27, %fd31;
	{
	.reg .b32 %temp; 
	mov.b64 	{%temp, %r13}, %fd3;
	}
	mov.b32 	%f1, %r13;
	abs.f32 	%f2, %f1;
	setp.geu.f32 	%p6, %f2, 0f3FE26666;
	@%p6 bra 	$L__BB3_3;
	mul.f64 	%fd65, %fd3, %fd3;
	fma.rn.f64 	%fd66, %fd65, 0d3FB0066BDC1895E9, 0dBFB3823B180754AF;
	fma.rn.f64 	%fd67, %fd66, %fd65, 0d3FB11E52CC2F79AE;
	fma.rn.f64 	%fd68, %fd67, %fd65, 0dBF924EAF3526861B;
	fma.rn.f64 	%fd69, %fd68, %fd65, 0d3F91DF02A31E6CB7;
	fma.rn.f64 	%fd70, %fd69, %fd65, 0d3F847D18B0EEC6CC;
	fma.rn.f64 	%fd71, %fd70, %fd65, 0d3F8D0AF961BA53B0;
	fma.rn.f64 	%fd72, %fd71, %fd65, 0d3F91BF7734CF1C48;
	fma.rn.f64 	%fd73, %fd72, %fd65, 0d3F96E91483144EF7;
	fma.rn.f64 	%fd74, %fd73, %fd65, 0d3F9F1C6E0A4F9F81;
	fma.rn.f64 	%fd75, %fd74, %fd65, 0d3FA6DB6DC27FA92B;
	fma.rn.f64 	%fd76, %fd75, %fd65, 0d3FB333333320F91B;
	fma.rn.f64 	%fd77, %fd76, %fd65, 0d3FC5555555555F4D;
	mul.f64 	%fd78, %fd65, %fd77;
	fma.rn.f64 	%fd138, %fd78, %fd3, %fd3;
	bra.uni 	$L__BB3_4;
$L__BB3_3:
	abs.f64 	%fd32, %fd3;
	fma.rn.f64 	%fd33, %fd32, 0dBFE0000000000000, 0d3FE0000000000000;
	rsqrt.approx.ftz.f64 	%fd34, %fd33;
	{
	.reg .b32 %temp; 
	mov.b64 	{%r14, %temp}, %fd34;
	}
	{
	.reg .b32 %temp; 
	mov.b64 	{%temp, %r15}, %fd34;
	}
	add.s32 	%r16, %r15, -1048576;
	mov.b64 	%fd35, {%r14, %r16};
	mul.f64 	%fd36, %fd33, %fd34;
	neg.f64 	%fd37, %fd36;
	fma.rn.f64 	%fd38, %fd36, %fd37, %fd33;
	fma.rn.f64 	%fd39, %fd38, %fd35, %fd36;
	neg.f64 	%fd40, %fd39;
	fma.rn.f64 	%fd41, %fd34, %fd40, 0d3FF0000000000000;
	fma.rn.f64 	%fd42, %fd41, %fd35, %fd35;
	fma.rn.f64 	%fd43, %fd39, %fd40, %fd33;
	fma.rn.f64 	%fd44, %fd43, %fd42, %fd39;
	{
	.reg .b32 %temp; 
	mov.b64 	{%temp, %r17}, %fd33;
	}
	setp.lt.s32 	%p7, %r17, 0;
	selp.f64 	%fd45, 0dFFF8000000000000, %fd44, %p7;
	setp.ne.f64 	%p8, %fd33, 0d0000000000000000;
	selp.f64 	%fd46, %fd45, %fd33, %p8;
	fma.rn.f64 	%fd47, %fd33, 0d3FB0066BDC1895E9, 0dBFB3823B180754AF;
	fma.rn.f64 	%fd48, %fd47, %fd33, 0d3FB11E52CC2F79AE;
	fma.rn.f64 	%fd49, %fd48, %fd33, 0dBF924EAF3526861B;
	fma.rn.f64 	%fd50, %fd49, %fd33, 0d3F91DF02A31E6CB7;
	fma.rn.f64 	%fd51, %fd50, %fd33, 0d3F847D18B0EEC6CC;
	fma.rn.f64 	%fd52, %fd51, %fd33, 0d3F8D0AF961BA53B0;
	fma.rn.f64 	%fd53, %fd52, %fd33, 0d3F91BF7734CF1C48;
	fma.rn.f64 	%fd54, %fd53, %fd33, 0d3F96E91483144EF7;
	fma.rn.f64 	%fd55, %fd54, %fd33, 0d3F9F1C6E0A4F9F81;
	fma.rn.f64 	%fd56, %fd55, %fd33, 0d3FA6DB6DC27FA92B;
	fma.rn.f64 	%fd57, %fd56, %fd33, 0d3FB333333320F91B;
	fma.rn.f64 	%fd58, %fd57, %fd33, 0d3FC5555555555F4D;
	mul.f64 	%fd59, %fd33, %fd58;
	mul.f64 	%fd60, %fd46, 0dC000000000000000;
	fma.rn.f64 	%fd61, %fd60, %fd59, 0d3C91A62633145C07;
	add.f64 	%fd62, %fd60, 0d3FE921FB54442D18;
	add.f64 	%fd63, %fd62, %fd61;
	add.f64 	%fd64, %fd63, 0d3FE921FB54442D18;
	copysign.f64 	%fd138, %fd3, %fd64;
$L__BB3_4:
	abs.f64 	%fd7, %fd138;
	setp.neu.f64 	%p9, %fd7, 0d7FF0000000000000;
	@%p9 bra 	$L__BB3_6;
	mov.f64 	%fd84, 0d0000000000000000;
	mul.rn.f64 	%fd140, %fd138, %fd84;
	mov.pred 	%p17, -1;
	bra.uni 	$L__BB3_9;
$L__BB3_6:
	mul.f64 	%fd79, %fd138, 0d3FE45F306DC9C883;
	cvt.rni.s32.f64 	%r25, %fd79;
	cvt.rn.f64.s32 	%fd80, %r25;
	fma.rn.f64 	%fd81, %fd80, 0dBFF921FB54442D18, %fd138;
	fma.rn.f64 	%fd82, %fd80, 0dBC91A62633145C00, %fd81;
	fma.rn.f64 	%fd140, %fd80, 0dB97B839A252049C0, %fd82;
	setp.ltu.f64 	%p10, %fd7, 0d41E0000000000000;
	@%p10 bra 	$L__BB3_8;
	{ // callseq 0, 0
	.param .b64 param0;
	st.param.f64 	[param0], %fd138;
	.param .align 16 .b8 retval0[16];
	call.uni (retval0), 
	__internal_trig_reduction_slowpathd, 
	(
	param0
	);
	ld.param.f64 	%fd140, [retval0];
	ld.param.b32 	%r25, [retval0+8];
	} // callseq 0
$L__BB3_8:
	and.b32  	%r19, %r25, 1;
	setp.eq.b32 	%p11, %r19, 1;
	not.pred 	%p17, %p11;
$L__BB3_9:
	mul.f64 	%fd85, %fd140, %fd140;
	fma.rn.f64 	%fd86, %fd85, 0d3EE48DAC2799BCB9, 0dBEF9757C5B27EBB1;
	fma.rn.f64 	%fd87, %fd86, %fd85, 0d3F0980E90FD91E04;
	fma.rn.f64 	%fd88, %fd87, %fd85, 0dBEFAE2B0417D7E1D;
	fma.rn.f64 	%fd89, %fd88, %fd85, 0d3F119F5341BFBA57;
	fma.rn.f64 	%fd90, %fd89, %fd85, 0d3F15E791A00F6919;
	fma.rn.f64 	%fd91, %fd90, %fd85, 0d3F2FF2E7FADEC73A;
	fma.rn.f64 	%fd92, %fd91, %fd85, 0d3F434BC1B206DA62;
	fma.rn.f64 	%fd93, %fd92, %fd85, 0d3F57DB18EF2F83F9;
	fma.rn.f64 	%fd94, %fd93, %fd85, 0d3F6D6D2E7AE49FBC;
	fma.rn.f64 	%fd95, %fd94, %fd85, 0d3F8226E3A816A776;
	fma.rn.f64 	%fd96, %fd95, %fd85, 0d3F9664F485D25660;
	fma.rn.f64 	%fd97, %fd96, %fd85, 0d3FABA1BA1BABF31D;
	fma.rn.f64 	%fd98, %fd97, %fd85, 0d3FC11111111105D2;
	fma.rn.f64 	%fd99, %fd98, %fd85, 0d3FD555555555555E;
	mul.f64 	%fd13, %fd85, %fd99;
	fma.rn.f64 	%fd141, %fd13, %fd140, %fd140;
	@%p17 bra 	$L__BB3_11;
	sub.f64 	%fd100, %fd141, %fd140;
	neg.f64 	%fd101, %fd100;
	fma.rn.f64 	%fd102, %fd13, %fd140, %fd101;
	rcp.approx.ftz.f64 	%fd103, %fd141;
	neg.f64 	%fd104, %fd141;
	fma.rn.f64 	%fd105, %fd104, %fd103, 0d3FF0000000000000;
	fma.rn.f64 	%fd106, %fd105, %fd105, %fd105;
	fma.rn.f64 	%fd107, %fd106, %fd103, %fd103;
	neg.f64 	%fd108, %fd107;
	fma.rn.f64 	%fd109, %fd141, %fd108, 0d3FF0000000000000;
	fma.rn.f64 	%fd110, %fd108, %fd102, %fd109;
	fma.rn.f64 	%fd141, %fd110, %fd108, %fd108;
$L__BB3_11:
	div.rn.f64 	%fd17, %fd27, %fd141;
	abs.f64 	%fd18, %fd2;
	setp.neu.f64 	%p13, %fd18, 0d7FF0000000000000;
	@%p13 bra 	$L__BB3_13;
	mov.f64 	%fd116, 0d0000000000000000;
	mul.rn.f64 	%fd143, %fd2, %fd116;
	mov.b32 	%r27, 1;
	bra.uni 	$L__BB3_16;
$L__BB3_13:
	mul.f64 	%fd111, %fd2, 0d3FE45F306DC9C883;
	cvt.rni.s32.f64 	%r26, %fd111;
	cvt.rn.f64.s32 	%fd112, %r26;
	fma.rn.f64 	%fd113, %fd112, 0dBFF921FB54442D18, %fd2;
	fma.rn.f64 	%fd114, %fd112, 0dBC91A62633145C00, %fd113;
	fma.rn.f64 	%fd143, %fd112, 0dB97B839A252049C0, %fd114;
	setp.ltu.f64 	%p14, %fd18, 0d41E0000000000000;
	@%p14 bra 	$L__BB3_15;
	{ // callseq 1, 0
	.param .b64 param0;
	st.param.f64 	[param0], %fd2;
	.param .align 16 .b8 retval0[16];
	call.uni (retval0), 
	__internal_trig_reduction_slowpathd, 
	(
	param0
	);
	ld.param.f64 	%fd143, [retval0];
	ld.param.b32 	%r26, [retval0+8];
	} // callseq 1
$L__BB3_15:
	add.s32 	%r27, %r26, 1;
$L__BB3_16:
	shl.b32 	%r22, %r27, 6;
	cvt.u64.u32 	%rd6, %r22;
	and.b64  	%rd7, %rd6, 64;
	mov.u64 	%rd8, __cudart_sin_cos_coeffs;
	add.s64 	%rd9, %rd8, %rd7;
	mul.rn.f64 	%fd117, %fd143, %fd143;
	and.b32  	%r23, %r27, 1;
	setp.eq.b32 	%p15, %r23, 1;
	selp.f64 	%fd118, 0dBDA8FF8320FD8164, 0d3DE5DB65F9785EBA, %p15;
	ld.global.nc.v2.f64 	{%fd119, %fd120}, [%rd9];
	fma.rn.f64 	%fd121, %fd118, %fd117, %fd119;
	fma.rn.f64 	%fd122, %fd121, %fd117, %fd120;
	ld.global.nc.v2.f64 	{%fd123, %fd124}, [%rd9+16];
	fma.rn.f64 	%fd125, %fd122, %fd117, %fd123;
	fma.rn.f64 	%fd126, %fd125, %fd117, %fd124;
	ld.global.nc.v2.f64 	{%fd127, %fd128}, [%rd9+32];
	fma.rn.f64 	%fd129, %fd126, %fd117, %fd127;
	fma.rn.f64 	%fd130, %fd129, %fd117, %fd128;
	fma.rn.f64 	%fd131, %fd130, %fd143, %fd143;
	fma.rn.f64 	%fd132, %fd130, %fd117, 0d3FF0000000000000;
	selp.f64 	%fd133, %fd132, %fd131, %p15;
	and.b32  	%r24, %r27, 2;
	setp.eq.s32 	%p16, %r24, 0;
	mov.f64 	%fd134, 0d0000000000000000;
	sub.f64 	%fd135, %fd134, %fd133;
	selp.f64 	%fd136, %fd133, %fd135, %p16;
	div.rn.f64 	%fd137, %fd17, %fd136;
	cvta.to.global.u64 	%rd10, %rd2;
	add.s64 	%rd12, %rd10, %rd4;
	st.global.f64 	[%rd12], %fd137;
$L__BB3_17:
	ret;

}
	// .globl	_Z6invertPddi
.visible .entry _Z6invertPddi(
	.param .u64 .ptr .align 1 _Z6invertPddi_param_0,
	.param .f64 _Z6invertPddi_param_1,
	.param .u32 _Z6invertPddi_param_2
)
{
	.reg .pred 	%p<2>;
	.reg .b32 	%r<6>;
	.reg .b64 	%rd<5>;
	.reg .b64 	%fd<5>;

	ld.param.u64 	%rd1, [_Z6invertPddi_param_0];
	ld.param.f64 	%fd1, [_Z6invertPddi_param_1];
	ld.param.u32 	%r2, [_Z6invertPddi_param_2];
	mov.u32 	%r3, %ctaid.x;
	mov.u32 	%r4, %ntid.x;
	mov.u32 	%r5, %tid.x;
	mad.lo.s32 	%r1, %r3, %r4, %r5;
	setp.ge.s32 	%p1, %r1, %r2;
	@%p1 bra 	$L__BB4_2;
	cvta.to.global.u64 	%rd2, %rd1;
	mul.wide.s32 	%rd3, %r1, 8;
	add.s64 	%rd4, %rd2, %rd3;
	ld.global.f64 	%fd2, [%rd4];
	add.f64 	%fd3, %fd2, 0d3FF0000000000000;
	div.rn.f64 	%fd4, %fd1, %fd3;
	st.global.f64 	[%rd4], %fd4;
$L__BB4_2:
	ret;

}
.func  (.param .align 16 .b8 func_retval0[16]) __internal_trig_reduction_slowpathd(
	.param .b64 __internal_trig_reduction_slowpathd_param_0
)
{
	.local .align 8 .b8 	__local_depot5[40];
	.reg .b64 	%SP;
	.reg .b64 	%SPL;
	.reg .pred 	%p<10>;
	.reg .b32 	%r<47>;
	.reg .b64 	%rd<74>;
	.reg .b64 	%fd<5>;

	mov.u64 	%SPL, __local_depot5;
	ld.param.f64 	%fd4, [__internal_trig_reduction_slowpathd_param_0];
	add.u64 	%rd1, %SPL, 0;
	{
	.reg .b32 %temp; 
	mov.b64 	{%temp, %r1}, %fd4;
	}
	shr.u32 	%r2, %r1, 20;
	and.b32  	%r3, %r2, 2047;
	setp.eq.s32 	%p1, %r3, 2047;
	mov.b32 	%r46, 0;
	@%p1 bra 	$L__BB5_9;
	add.s32 	%r20, %r3, -1024;
	mov.b64 	%rd20, %fd4;
	shl.b64 	%rd2, %rd20, 11;
	shr.u32 	%r4, %r20, 6;
	sub.s32 	%r45, 15, %r4;
	sub.s32 	%r21, 19, %r4;
	setp.lt.u32 	%p2, %r20, 128;
	selp.b32 	%r6, 18, %r21, %p2;
	setp.ge.s32 	%p3, %r45, %r6;
	mov.b64 	%rd70, 0;
	@%p3 bra 	$L__BB5_4;
	add.s32 	%r23, %r6, %r4;
	neg.s32 	%r43, %r23;
	or.b64  	%rd3, %rd2, -9223372036854775808;
	mov.b64 	%rd70, 0;
	mov.b32 	%r42, 0;
	mov.u64 	%rd25, __cudart_i2opi_d;
	mov.u32 	%r44, %r45;
$L__BB5_3:
	.pragma "nounroll";
	mul.wide.s32 	%rd22, %r42, 8;
	add.s64 	%rd23, %rd1, %rd22;
	mul.wide.s32 	%rd24, %r44, 8;
	add.s64 	%rd26, %rd25, %rd24;
	ld.global.nc.u64 	%rd27, [%rd26];
	{
	.reg .u32 %r0, %r1, %r2, %r3, %alo, %ahi, %blo, %bhi, %clo, %chi;
	mov.b64 	{%alo,%ahi}, %rd27;
	mov.b64 	{%blo,%bhi}, %rd3;
	mov.b64 	{%clo,%chi}, %rd70;
	mad.lo.cc.u32 	%r0, %alo, %blo, %clo;
	madc.hi.cc.u32 	%r1, %alo, %blo, %chi;
	madc.hi.u32 	%r2, %alo, %bhi, 0;
	mad.lo.cc.u32 	%r1, %alo, %bhi, %r1;
	madc.hi.cc.u32 	%r2, %ahi, %blo, %r2;
	madc.hi.u32 	%r3, %ahi, %bhi, 0;
	mad.lo.cc.u32 	%r1, %ahi, %blo, %r1;
	madc.lo.cc.u32 	%r2, %ahi, %bhi, %r2;
	addc.u32 	%r3, %r3, 0;
	mov.b64 	%rd28, {%r0,%r1};
	mov.b64 	%rd70, {%r2,%r3};
	}
	st.local.u64 	[%rd23], %rd28;
	add.s32 	%r44, %r44, 1;
	add.s32 	%r43, %r43, 1;
	add.s32 	%r42, %r42, 1;
	setp.ne.s32 	%p4, %r43, -15;
	mov.u32 	%r45, %r6;
	@%p4 bra 	$L__BB5_3;
$L__BB5_4:
	cvt.s64.s32 	%rd29, %r45;
	cvt.u64.u32 	%rd30, %r4;
	add.s64 	%rd31, %rd30, %rd29;
	shl.b64 	%rd32, %rd31, 3;
	add.s64 	%rd33, %rd1, %rd32;
	st.local.u64 	[%rd33+-120], %rd70;
	and.b32  	%r15, %r2, 63;
	ld.local.u64 	%rd72, [%rd1+16];
	ld.local.u64 	%rd71, [%rd1+24];
	setp.eq.s32 	%p5, %r15, 0;
	@%p5 bra 	$L__BB5_6;
	shl.b64 	%rd34, %rd71, %r15;
	shr.u64 	%rd35, %rd72, 1;
	xor.b32  	%r24, %r15, 63;
	shr.u64 	%rd36, %rd35, %r24;
	or.b64  	%rd71, %rd34, %rd36;
	ld.local.u64 	%rd37, [%rd1+8];
	shl.b64 	%rd38, %rd72, %r15;
	shr.u64 	%rd39, %rd37, 1;
	shr.u64 	%rd40, %rd39, %r24;
	or.b64  	%rd72, %rd38, %rd40;
$L__BB5_6:
	and.b32  	%r25, %r1, -2147483648;
	shr.u64 	%rd41, %rd71, 62;
	cvt.u32.u64 	%r26, %rd41;
	mov.b64 	{%r27, %r28}, %rd71;
	mov.b64 	{%r29, %r30}, %rd72;
	shf.l.wrap.b32 	%r31, %r30, %r27, 2;
	shf.l.wrap.b32 	%r32, %r27, %r28, 2;
	mov.b64 	%rd42, {%r31, %r32};
	shl.b64 	%rd43, %rd72, 2;
	shr.u64 	%rd44, %rd42, 63;
	cvt.u32.u64 	%r33, %rd44;
	add.s32 	%r34, %r33, %r26;
	setp.eq.s32 	%p6, %r25, 0;
	neg.s32 	%r35, %r34;
	selp.b32 	%r46, %r34, %r35, %p6;
	setp.gt.s64 	%p7, %rd42, -1;
	mov.b64 	%rd45, 0;
	{
	.reg .u32 %r0, %r1, %r2, %r3, %a0, %a1, %a2, %a3, %b0, %b1, %b2, %b3;
	mov.b64 	{%a0,%a1}, %rd45;
	mov.b64 	{%a2,%a3}, %rd45;
	mov.b64 	{%b0,%b1}, %rd43;
	mov.b64 	{%b2,%b3}, %rd42;
	sub.cc.u32 	%r0, %a0, %b0;
	subc.cc.u32 	%r1, %a1, %b1;
	subc.cc.u32 	%r2, %a2, %b2;
	subc.u32 	%r3, %a3, %b3;
	mov.b64 	%rd46, {%r0,%r1};
	mov.b64 	%rd47, {%r2,%r3};
	}
	xor.b32  	%r36, %r25, -2147483648;
	selp.b64 	%rd73, %rd42, %rd47, %p7;
	selp.b64 	%rd14, %rd43, %rd46, %p7;
	selp.b32 	%r17, %r25, %r36, %p7;
	clz.b64 	%r37, %rd73;
	cvt.u64.u32 	%rd15, %r37;
	setp.eq.s32 	%p8, %r37, 0;
	@%p8 bra 	$L__BB5_8;
	cvt.u32.u64 	%r38, %rd15;
	and.b32  	%r39, %r38, 63;
	shl.b64 	%rd48, %rd73, %r39;
	shr.u64 	%rd49, %rd14, 1;
	not.b32 	%r40, %r38;
	and.b32  	%r41, %r40, 63;
	shr.u64 	%rd50, %rd49, %r41;
	or.b64  	%rd73, %rd48, %rd50;
$L__BB5_8:
	mov.b64 	%rd51, -3958705157555305931;
	{
	.reg .u32 %r0, %r1, %r2, %r3, %alo, %ahi, %blo, %bhi;
	mov.b64 	{%alo,%ahi}, %rd73;
	mov.b64 	{%blo,%bhi}, %rd51;
	mul.lo.u32 	%r0, %alo, %blo;
	mul.hi.u32 	%r1, %alo, %blo;
	mad.lo.cc.u32 	%r1, %alo, %bhi, %r1;
	madc.hi.u32 	%r2, %alo, %bhi, 0;
	mad.lo.cc.u32 	%r1, %ahi, %blo, %r1;
	madc.hi.cc.u32 	%r2, %ahi, %blo, %r2;
	madc.hi.u32 	%r3, %ahi, %bhi, 0;
	mad.lo.cc.u32 	%r2, %ahi, %bhi, %r2;
	addc.u32 	%r3, %r3, 0;
	mov.b64 	%rd52, {%r0,%r1};
	mov.b64 	%rd53, {%r2,%r3};
	}
	setp.gt.s64 	%p9, %rd53, 0;
	{
	.reg .u32 %r0, %r1, %r2, %r3, %a0, %a1, %a2, %a3, %b0, %b1, %b2, %b3;
	mov.b64 	{%a0,%a1}, %rd52;
	mov.b64 	{%a2,%a3}, %rd53;
	mov.b64 	{%b0,%b1}, %rd52;
	mov.b64 	{%b2,%b3}, %rd53;
	add.cc.u32 	%r0, %a0, %b0;
	addc.cc.u32 	%r1, %a1, %b1;
	addc.cc.u32 	%r2, %a2, %b2;
	addc.u32 	%r3, %a3, %b3;
	mov.b64 	%rd54, {%r0,%r1};
	mov.b64 	%rd55, {%r2,%r3};
	}
	selp.b64 	%rd56, %rd55, %rd53, %p9;
	selp.s64 	%rd57, -1, 0, %p9;
	sub.s64 	%rd58, %rd57, %rd15;
	cvt.u64.u32 	%rd59, %r17;
	shl.b64 	%rd60, %rd59, 32;
	add.s64 	%rd61, %rd56, 1;
	shr.u64 	%rd62, %rd61, 10;
	add.s64 	%rd63, %rd62, 1;
	shr.u64 	%rd64, %rd63, 1;
	shl.b64 	%rd65, %rd58, 52;
	add.s64 	%rd66, %rd65, %rd64;
	add.s64 	%rd67, %rd66, 4602678819172646912;
	or.b64  	%rd68, %rd67, %rd60;
	mov.b64 	%fd4, %rd68;
$L__BB5_9:
	st.param.f64 	[func_retval0], %fd4;
	st.param.b32 	[func_retval0+8], %r46;
	ret;

}


// ===== COMPILED SASS (sm_100) =====

	.target	sm_100

	.elftype	@"ET_EXEC"


//--------------------- .note.nv.tkinfo           --------------------------
	.section	.note.nv.tkinfo,"",@"SHT_NOTE"
	.sectionflags	@"SHF_NOTE_NV_TKINFO"
	.tkinfo
        /*0018*/ 	.word	0x00000002
        /*0030*/ 	.string	""
        /*0030*/ 	.string	"ptxas"
        /*0030*/ 	.string	"Cuda compilation tools, release 13.0, V13.0.88"
        /*0030*/ 	.string	"Build cuda_13.0.r13.0/compiler.36424714_0"
        /*0030*/ 	.string	"-arch sm_100 -m 64 "



//--------------------- .note.nv.cuinfo           --------------------------
	.section	.note.nv.cuinfo,"",@"SHT_NOTE"
	.sectionflags	@"SHF_NOTE_NV_CUINFO"
        /*0018*/ 	.short	0x0002
        /*001a*/ 	.short	0x0064
        /*001c*/ 	.short	0x0082
	.zero		2


//--------------------- .nv.info                  --------------------------
	.section	.nv.info,"",@"SHT_CUDA_INFO"
	.align	4


	//----- nvinfo : EIATTR_REGCOUNT
	.align		4
        /*0000*/ 	.byte	0x04, 0x2f
        /*0002*/ 	.short	(.L_3 - .L_2)
	.align		4
.L_2:
        /*0004*/ 	.word	index@(_Z8find_minPdS_S_dddiii)
        /*0008*/ 	.word	0x0000000d


	//----- nvinfo : EIATTR_FRAME_SIZE
	.align		4
.L_3:
        /*000c*/ 	.byte	0x04, 0x11
        /*000e*/ 	.short	(.L_5 - .L_4)
	.align		4
.L_4:
        /*0010*/ 	.word	index@(_Z8find_minPdS_S_dddiii)
        /*0014*/ 	.word	0x00000000


	//----- nvinfo : EIATTR_REGCOUNT
	.align		4
.L_5:
        /*0018*/ 	.byte	0x04, 0x2f
        /*001a*/ 	.short	(.L_7 - .L_6)
	.align		4
.L_6:
        /*001c*/ 	.word	index@(_Z7age_outPdS_S_ii)
        /*0020*/ 	.word	0x0000000e


	//----- nvinfo : EIATTR_FRAME_SIZE
	.align		4
.L_7:
        /*0024*/ 	.byte	0x04, 0x11
        /*0026*/ 	.short	(.L_9 - .L_8)
	.align		4
.L_8:
        /*0028*/ 	.word	index@(_Z7age_outPdS_S_ii)
        /*002c*/ 	.word	0x00000000


	//----- nvinfo : EIATTR_REGCOUNT
	.align		4
.L_9:
        /*0030*/ 	.byte	0x04, 0x2f
        /*0032*/ 	.short	(.L_11 - .L_10)
	.align		4
.L_10:
        /*0034*/ 	.word	index@(_Z8minimizePdS_S_ii)
        /*0038*/ 	.word	0x0000000e


	//----- nvinfo : EIATTR_FRAME_SIZE
	.align		4
.L_11:
        /*003c*/ 	.byte	0x04, 0x11
        /*003e*/ 	.short	(.L_13 - .L_12)
	.align		4
.L_12:
        /*0040*/ 	.word	index@(_Z8minimizePdS_S_ii)
        /*0044*/ 	.word	0x00000000


	//----- nvinfo : EIATTR_REGCOUNT
	.align		4
.L_13:
        /*0048*/ 	.byte	0x04, 0x2f
        /*004a*/ 	.short	(.L_15 - .L_14)
	.align		4
.L_14:
        /*004c*/ 	.word	index@(_Z7prewarpPdS_dddddi)
        /*0050*/ 	.word	0x0000001e


	//----- nvinfo : EIATTR_FRAME_SIZE
	.align		4
.L_15:
        /*0054*/ 	.byte	0x04, 0x11
        /*0056*/ 	.short	(.L_17 - .L_16)
	.align		4
.L_16:
        /*0058*/ 	.word	index@($_Z7prewarpPdS_dddddi$__internal_trig_reduction_slowpathd)
        /*005c*/ 	.word	0x00000028


	//----- nvinfo : EIATTR_FRAME_SIZE
	.align		4
.L_17:
        /*0060*/ 	.byte	0x04, 0x11
        /*0062*/ 	.short	(.L_19 - .L_18)
	.align		4
.L_18:
        /*0064*/ 	.word	index@($__internal_1_$__cuda_sm20_div_rn_f64_full)
        /*0068*/ 	.word	0x00000028


	//----- nvinfo : EIATTR_FRAME_SIZE
	.align		4
.L_19:
        /*006c*/ 	.byte	0x04, 0x11
        /*006e*/ 	.short	(.L_21 - .L_20)
	.align		4
.L_20:
        /*0070*/ 	.word	index@(_Z7prewarpPdS_dddddi)
        /*0074*/ 	.word	0x00000028


	//----- nvinfo : EIATTR_REGCOUNT
	.align		4
.L_21:
        /*0078*/ 	.byte	0x04, 0x2f
        /*007a*/ 	.short	(.L_23 - .L_22)
	.align		4
.L_22:
        /*007c*/ 	.word	index@(_Z6invertPddi)
        /*0080*/ 	.word	0x0000001a


	//----- nvinfo : EIATTR_FRAME_SIZE
	.align		4
.L_23:
        /*0084*/ 	.byte	0x04, 0x11
        /*0086*/ 	.short	(.L_25 - .L_24)
	.align		4
.L_24:
        /*0088*/ 	.word	index@($__internal_0_$__cuda_sm20_div_rn_f64_full)
        /*008c*/ 	.word	0x00000000


	//----- nvinfo : EIATTR_FRAME_SIZE
	.align		4
.L_25:
        /*0090*/ 	.byte	0x04, 0x11
        /*0092*/ 	.short	(.L_27 - .L_26)
	.align		4
.L_26:
        /*0094*/ 	.word	index@(_Z6invertPddi)
        /*0098*/ 	.word	0x00000000


	//----- nvinfo : EIATTR_MIN_STACK_SIZE
	.align		4
.L_27:
        /*009c*/ 	.byte	0x04, 0x12
        /*009e*/ 	.short	(.L_29 - .L_28)
	.align		4
.L_28:
        /*00a0*/ 	.word	index@(_Z6invertPddi)
        /*00a4*/ 	.word	0x00000000


	//----- nvinfo : EIATTR_MIN_STACK_SIZE
	.align		4
.L_29:
        /*00a8*/ 	.byte	0x04, 0x12
        /*00aa*/ 	.short	(.L_31 - .L_30)
	.align		4
.L_30:
        /*00ac*/ 	.word	index@(_Z7prewarpPdS_dddddi)
        /*00b0*/ 	.word	0x00000028


	//----- nvinfo : EIATTR_MIN_STACK_SIZE
	.align		4
.L_31:
        /*00b4*/ 	.byte	0x04, 0x12
        /*00b6*/ 	.short	(.L_33 - .L_32)
	.align		4
.L_32:
        /*00b8*/ 	.word	index@(_Z8minimizePdS_S_ii)
        /*00bc*/ 	.word	0x00000000


	//----- nvinfo : EIATTR_MIN_STACK_SIZE
	.align		4
.L_33:
        /*00c0*/ 	.byte	0x04, 0x12
        /*00c2*/ 	.short	(.L_35 - .L_34)
	.align		4
.L_34:
        /*00c4*/ 	.word	index@(_Z7age_outPdS_S_ii)
        /*00c8*/ 	.word	0x00000000


	//----- nvinfo : EIATTR_MIN_STACK_SIZE
	.align		4
.L_35:
        /*00cc*/ 	.byte	0x04, 0x12
        /*00ce*/ 	.short	(.L_37 - .L_36)
	.align		4
.L_36:
        /*00d0*/ 	.word	index@(_Z8find_minPdS_S_dddiii)
        /*00d4*/ 	.word	0x00000000
.L_37:


//--------------------- .nv.compat                --------------------------
	.section	.nv.compat,"",@"SHT_CUDA_COMPAT_INFO"
	.align	4
        /*0000*/ 	.byte	0x02, 0x09, 0x00, 0x00, 0x02, 0x02, 0x01, 0x00, 0x02, 0x05, 0x05, 0x00, 0x03, 0x07, 0x01, 0x01
        /*0010*/ 	.byte	0x02, 0x03, 0x00, 0x00, 0x02, 0x06, 0x01, 0x00, 0x04, 0x0b, 0x08, 0x00, 0x01, 0x00, 0x00, 0x00
        /*0020*/ 	.byte	0x00, 0x00, 0x00, 0x00


//--------------------- .nv.info._Z6invertPddi    --------------------------
	.section	.nv.info._Z6invertPddi,"",@"SHT_CUDA_INFO"
	.sectionflags	@""
	.align	4


	//----- nvinfo : EIATTR_CUDA_API_VERSION
	.align		4
        /*0000*/ 	.byte	0x04, 0x37
        /*0002*/ 	.short	(.L_39 - .L_38)
.L_38:
        /*0004*/ 	.word	0x00000082


	//----- nvinfo : EIATTR_KPARAM_INFO
	.align		4
.L_39:
        /*0008*/ 	.byte	0x04, 0x17
        /*000a*/ 	.short	(.L_41 - .L_40)
.L_40:
        /*000c*/ 	.word	0x00000000
        /*0010*/ 	.short	0x0002
        /*0012*/ 	.short	0x0010
        /*0014*/ 	.byte	0x00, 0xf0, 0x11, 0x00


	//----- nvinfo : EIATTR_KPARAM_INFO
	.align		4
.L_41:
        /*0018*/ 	.byte	0x04, 0x17
        /*001a*/ 	.short	(.L_43 - .L_42)
.L_42:
        /*001c*/ 	.word	0x00000000
        /*0020*/ 	.short	0x0001
        /*0022*/ 	.short	0x0008
        /*0024*/ 	.byte	0x00, 0xf0, 0x21, 0x00


	//----- nvinfo : EIATTR_KPARAM_INFO
	.align		4
.L_43:
        /*0028*/ 	.byte	0x04, 0x17
        /*002a*/ 	.short	(.L_45 - .L_44)
.L_44:
        /*002c*/ 	.word	0x00000000
        /*0030*/ 	.short	0x0000
        /*0032*/ 	.short	0x0000
        /*0034*/ 	.byte	0x00, 0xf5, 0x21, 0x00


	//----- nvinfo : EIATTR_SPARSE_MMA_MASK
	.align		4
.L_45:
        /*0038*/ 	.byte	0x03, 0x50
        /*003a*/ 	.short	0x0000


	//----- nvinfo : EIATTR_MAXREG_COUNT
	.align		4
        /*003c*/ 	.byte	0x03, 0x1b
        /*003e*/ 	.short	0x00ff


	//----- nvinfo : EIATTR_MERCURY_ISA_VERSION
	.align		4
        /*0040*/ 	.byte	0x03, 0x5f
        /*0042*/ 	.short	0x0101


	//----- nvinfo : EIATTR_VRC_CTA_INIT_COUNT
	.align		4
        /*0044*/ 	.byte	0x02, 0x4a
	.zero		1
	.zero		1


	//----- nvinfo : EIATTR_EXIT_INSTR_OFFSETS
	.align		4
        /*0048*/ 	.byte	0x04, 0x1c
        /*004a*/ 	.short	(.L_47 - .L_46)


	//   ....[0]....
.L_46:
        /*004c*/ 	.word	0x00000070


	//   ....[1]....
        /*0050*/ 	.word	0x00000240


	//----- nvinfo : EIATTR_CRS_STACK_SIZE
	.align		4
.L_47:
        /*0054*/ 	.byte	0x04, 0x1e
        /*0056*/ 	.short	(.L_49 - .L_48)
.L_48:
        /*0058*/ 	.word	0x00000000


	//----- nvinfo : EIATTR_CBANK_PARAM_SIZE
	.align		4
.L_49:
        /*005c*/ 	.byte	0x03, 0x19
        /*005e*/ 	.short	0x0014


	//----- nvinfo : EIATTR_PARAM_CBANK
	.align		4
        /*0060*/ 	.byte	0x04, 0x0a
        /*0062*/ 	.short	(.L_51 - .L_50)
	.align		4
.L_50:
        /*0064*/ 	.word	index@(.nv.constant0._Z6invertPddi)
        /*0068*/ 	.short	0x0380
        /*006a*/ 	.short	0x0014


	//----- nvinfo : EIATTR_SW_WAR
	.align		4
.L_51:
        /*006c*/ 	.byte	0x04, 0x36
        /*006e*/ 	.short	(.L_53 - .L_52)
.L_52:
        /*0070*/ 	.word	0x00000008
.L_53:


//--------------------- .nv.info._Z7prewarpPdS_dddddi --------------------------
	.section	.nv.info._Z7prewarpPdS_dddddi,"",@"SHT_CUDA_INFO"
	.sectionflags	@""
	.align	4


	//----- nvinfo : EIATTR_CUDA_API_VERSION
	.align		4
        /*0000*/ 	.byte	0x04, 0x37
        /*0002*/ 	.short	(.L_55 - .L_54)
.L_54:
        /*0004*/ 	.word	0x00000082


	//----- nvinfo : EIATTR_KPARAM_INFO
	.align		4
.L_55:
        /*0008*/ 	.byte	0x04, 0x17
        /*000a*/ 	.short	(.L_57 - .L_56)
.L_56:
        /*000c*/ 	.word	0x00000000
        /*0010*/ 	.short	0x0007
        /*0012*/ 	.short	0x0038
        /*0014*/ 	.byte	0x00, 0xf0, 0x11, 0x00


	//----- nvinfo : EIATTR_KPARAM_INFO
	.align		4
.L_57:
        /*0018*/ 	.byte	0x04, 0x17
        /*001a*/ 	.short	(.L_59 - .L_58)
.L_58:
        /*001c*/ 	.word	0x00000000
        /*0020*/ 	.short	0x0006
        /*0022*/ 	.short	0x0030
        /*0024*/ 	.byte	0x00, 0xf0, 0x21, 0x00


	//----- nvinfo : EIATTR_KPARAM_INFO
	.align		4
.L_59:
        /*0028*/ 	.byte	0x04, 0x17
        /*002a*/ 	.short	(.L_61 - .L_60)
.L_60:
        /*002c*/ 	.word	0x00000000
        /*0030*/ 	.short	0x0005
        /*0032*/ 	.short	0x0028
        /*0034*/ 	.byte	0x00, 0xf0, 0x21, 0x00


	//----- nvinfo : EIATTR_KPARAM_INFO
	.align		4
.L_61:
        /*0038*/ 	.byte	0x04, 0x17
        /*003a*/ 	.short	(.L_63 - .L_62)
.L_62:
        /*003c*/ 	.word	0x00000000
        /*0040*/ 	.short	0x0004
        /*0042*/ 	.short	0x0020
        /*0044*/ 	.byte	0x00, 0xf0, 0x21, 0x00


	//----- nvinfo : EIATTR_KPARAM_INFO
	.align		4
.L_63:
        /*0048*/ 	.byte	0x04, 0x17
        /*004a*/ 	.short	(.L_65 - .L_64)
.L_64:
        /*004c*/ 	.word	0x00000000
        /*0050*/ 	.short	0x0003
        /*0052*/ 	.short	0x0018
        /*0054*/ 	.byte	0x00, 0xf0, 0x21, 0x00


	//----- nvinfo : EIATTR_KPARAM_INFO
	.align		4
.L_65:
        /*0058*/ 	.byte	0x04, 0x17
        /*005a*/ 	.short	(.L_67 - .L_66)
.L_66:
        /*005c*/ 	.word	0x00000000
        /*0060*/ 	.short	0x0002
        /*0062*/ 	.short	0x0010
        /*0064*/ 	.byte	0x00, 0xf0, 0x21, 0x00


	//----- nvinfo : EIATTR_KPARAM_INFO
	.align		4
.L_67:
        /*0068*/ 	.byte	0x04, 0x17
        /*006a*/ 	.short	(.L_69 - .L_68)
.L_68:
        /*006c*/ 	.word	0x00000000
        /*0070*/ 	.short	0x0001
        /*0072*/ 	.short	0x0008
        /*0074*/ 	.byte	0x00, 0xf5, 0x21, 0x00


	//----- nvinfo : EIATTR_KPARAM_INFO
	.align		4
.L_69:
        /*0078*/ 	.byte	0x04, 0x17
        /*007a*/ 	.short	(.L_71 - .L_70)
.L_70:
        /*007c*/ 	.word	0x00000000
        /*0080*/ 	.short	0x0000
        /*0082*/ 	.short	0x0000
        /*0084*/ 	.byte	0x00, 0xf5, 0x21, 0x00


	//----- nvinfo : EIATTR_SPARSE_MMA_MASK
	.align		4
.L_71:
        /*0088*/ 	.byte	0x03, 0x50
        /*008a*/ 	.short	0x0000


	//----- nvinfo : EIATTR_MAXREG_COUNT
	.align		4
        /*008c*/ 	.byte	0x03, 0x1b
        /*008e*/ 	.short	0x00ff


	//----- nvinfo : EIATTR_MERCURY_ISA_VERSION
	.align		4
        /*0090*/ 	.byte	0x03, 0x5f
        /*0092*/ 	.short	0x0101


	//----- nvinfo : EIATTR_VRC_CTA_INIT_COUNT
	.align		4
        /*0094*/ 	.byte	0x02, 0x4a
	.zero		1
	.zero		1


	//----- nvinfo : EIATTR_EXIT_INSTR_OFFSETS
	.align		4
        /*0098*/ 	.byte	0x04, 0x1c
        /*009a*/ 	.short	(.L_73 - .L_72)


	//   ....[0]....
.L_72:
        /*009c*/ 	.word	0x000000b0


	//   ....[1]....
        /*00a0*/ 	.word	0x00001830


	//----- nvinfo : EIATTR_CRS_STACK_SIZE
	.align		4
.L_73:
        /*00a4*/ 	.byte	0x04, 0x1e
        /*00a6*/ 	.short	(.L_75 - .L_74)
.L_74:
        /*00a8*/ 	.word	0x00000000


	//----- nvinfo : EIATTR_CBANK_PARAM_SIZE
	.align		4
.L_75:
        /*00ac*/ 	.byte	0x03, 0x19
        /*00ae*/ 	.short	0x003c


	//----- nvinfo : EIATTR_PARAM_CBANK
	.align		4
        /*00b0*/ 	.byte	0x04, 0x0a
        /*00b2*/ 	.short	(.L_77 - .L_76)
	.align		4
.L_76:
        /*00b4*/ 	.word	index@(.nv.constant0._Z7prewarpPdS_dddddi)
        /*00b8*/ 	.short	0x0380
        /*00ba*/ 	.short	0x003c


	//----- nvinfo : EIATTR_SW_WAR
	.align		4
.L_77:
        /*00bc*/ 	.byte	0x04, 0x36
        /*00be*/ 	.short	(.L_79 - .L_78)
.L_78:
        /*00c0*/ 	.word	0x00000008
.L_79:


//--------------------- .nv.info._Z8minimizePdS_S_ii --------------------------
	.section	.nv.info._Z8minimizePdS_S_ii,"",@"SHT_CUDA_INFO"
	.sectionflags	@""
	.align	4


	//----- nvinfo : EIATTR_CUDA_API_VERSION
	.align		4
        /*0000*/ 	.byte	0x04, 0x37
        /*0002*/ 	.short	(.L_81 - .L_80)
.L_80:
        /*0004*/ 	.word	0x00000082


	//----- nvinfo : EIATTR_KPARAM_INFO
	.align		4
.L_81:
        /*0008*/ 	.byte	0x04, 0x17
        /*000a*/ 	.short	(.L_83 - .L_82)
.L_82:
        /*000c*/ 	.word	0x00000000
        /*0010*/ 	.short	0x0004
        /*0012*/ 	.short	0x001c
        /*0014*/ 	.byte	0x00, 0xf0, 0x11, 0x00


	//----- nvinfo : EIATTR_KPARAM_INFO
	.align		4
.L_83:
        /*0018*/ 	.byte	0x04, 0x17
        /*001a*/ 	.short	(.L_85 - .L_84)
.L_84:
        /*001c*/ 	.word	0x00000000
        /*0020*/ 	.short	0x0003
        /*0022*/ 	.short	0x0018
        /*0024*/ 	.byte	0x00, 0xf0, 0x11, 0x00


	//----- nvinfo : EIATTR_KPARAM_INFO
	.align		4
.L_85:
        /*0028*/ 	.byte	0x04, 0x17
        /*002a*/ 	.short	(.L_87 - .L_86)
.L_86:
        /*002c*/ 	.word	0x00000000
        /*0030*/ 	.short	0x0002
        /*0032*/ 	.short	0x0010
        /*0034*/ 	.byte	0x00, 0xf5, 0x21, 0x00


	//----- nvinfo : EIATTR_KPARAM_INFO
	.align		4
.L_87:
        /*0038*/ 	.byte	0x04, 0x17
        /*003a*/ 	.short	(.L_89 - .L_88)
.L_88:
        /*003c*/ 	.word	0x00000000
        /*0040*/ 	.short	0x0001
        /*0042*/ 	.short	0x0008
        /*0044*/ 	.byte	0x00, 0xf5, 0x21, 0x00


	//----- nvinfo : EIATTR_KPARAM_INFO
	.align		4
.L_89:
        /*0048*/ 	.byte	0x04, 0x17
        /*004a*/ 	.short	(.L_91 - .L_90)
.L_90:
        /*004c*/ 	.word	0x00000000
        /*0050*/ 	.short	0x0000
        /*0052*/ 	.short	0x0000
        /*0054*/ 	.byte	0x00, 0xf5, 0x21, 0x00


	//----- nvinfo : EIATTR_SPARSE_MMA_MASK
	.align		4
.L_91:
        /*0058*/ 	.byte	0x03, 0x50
        /*005a*/ 	.short	0x0000


	//----- nvinfo : EIATTR_MAXREG_COUNT
	.align		4
        /*005c*/ 	.byte	0x03, 0x1b
        /*005e*/ 	.short	0x00ff


	//----- nvinfo : EIATTR_MERCURY_ISA_VERSION
	.align		4
        /*0060*/ 	.byte	0x03, 0x5f
        /*0062*/ 	.short	0x0101


	//----- nvinfo : EIATTR_VRC_CTA_INIT_COUNT
	.align		4
        /*0064*/ 	.byte	0x02, 0x4a
	.zero		1
	.zero		1


	//----- nvinfo : EIATTR_EXIT_INSTR_OFFSETS
	.align		4
        /*0068*/ 	.byte	0x04, 0x1c
        /*006a*/ 	.short	(.L_93 - .L_92)


	//   ....[0]....
.L_92:
        /*006c*/ 	.word	0x00000070


	//   ....[1]....
        /*0070*/ 	.word	0x00000280


	//----- nvinfo : EIATTR_CRS_STACK_SIZE
	.align		4
.L_93:
        /*0074*/ 	.byte	0x04, 0x1e
        /*0076*/ 	.short	(.L_95 - .L_94)
.L_94:
        /*0078*/ 	.word	0x00000000


	//----- nvinfo : EIATTR_CBANK_PARAM_SIZE
	.align		4
.L_95:
        /*007c*/ 	.byte	0x03, 0x19
        /*007e*/ 	.short	0x0020


	//----- nvinfo : EIATTR_PARAM_CBANK
	.align		4
        /*0080*/ 	.byte	0x04, 0x0a
        /*0082*/ 	.short	(.L_97 - .L_96)
	.align		4
.L_96:
        /*0084*/ 	.word	index@(.nv.constant0._Z8minimizePdS_S_ii)
        /*0088*/ 	.short	0x0380
        /*008a*/ 	.short	0x0020


	//----- nvinfo : EIATTR_SW_WAR
	.align		4
.L_97:
        /*008c*/ 	.byte	0x04, 0x36
        /*008e*/ 	.short	(.L_99 - .L_98)
.L_98:
        /*0090*/ 	.word	0x00000008
.L_99:


//--------------------- .nv.info._Z7age_outPdS_S_ii --------------------------
	.section	.nv.info._Z7age_outPdS_S_ii,"",@"SHT_CUDA_INFO"
	.sectionflags	@""
	.align	4


	//----- nvinfo : EIATTR_CUDA_API_VERSION
	.align		4
        /*0000*/ 	.byte	0x04, 0x37
        /*0002*/ 	.short	(.L_101 - .L_100)
.L_100:
        /*0004*/ 	.word	0x00000082


	//----- nvinfo : EIATTR_KPARAM_INFO
	.align		4
.L_101:
        /*0008*/ 	.byte	0x04, 0x17
        /*000a*/ 	.short	(.L_103 - .L_102)
.L_102:
        /*000c*/ 	.word	0x00000000
        /*0010*/ 	.short	0x0004
        /*0012*/ 	.short	0x001c
        /*0014*/ 	.byte	0x00, 0xf0, 0x11, 0x00


	//----- nvinfo : EIATTR_KPARAM_INFO
	.align		4
.L_103:
        /*0018*/ 	.byte	0x04, 0x17
        /*001a*/ 	.short	(.L_105 - .L_104)
.L_104:
        /*001c*/ 	.word	0x00000000
        /*0020*/ 	.short	0x0003
        /*0022*/ 	.short	0x0018
        /*0024*/ 	.byte	0x00, 0xf0, 0x11, 0x00


	//----- nvinfo : EIATTR_KPARAM_INFO
	.align		4
.L_105:
        /*0028*/ 	.byte	0x04, 0x17
        /*002a*/ 	.short	(.L_107 - .L_106)
.L_106:
        /*002c*/ 	.word	0x00000000
        /*0030*/ 	.short	0x0002
        /*0032*/ 	.short	0x0010
        /*0034*/ 	.byte	0x00, 0xf5, 0x21, 0x00


	//----- nvinfo : EIATTR_KPARAM_INFO
	.align		4
.L_107:
        /*0038*/ 	.byte	0x04, 0x17
        /*003a*/ 	.short	(.L_109 - .L_108)
.L_108:
        /*003c*/ 	.word	0x00000000
        /*0040*/ 	.short	0x0001
        /*0042*/ 	.short	0x0008
        /*0044*/ 	.byte	0x00, 0xf5, 0x21, 0x00


	//----- nvinfo : EIATTR_KPARAM_INFO
	.align		4
.L_109:
        /*0048*/ 	.byte	0x04, 0x17
        /*004a*/ 	.short	(.L_111 - .L_110)
.L_110:
        /*004c*/ 	.word	0x00000000
        /*0050*/ 	.short	0x0000
        /*0052*/ 	.short	0x0000
        /*0054*/ 	.byte	0x00, 0xf5, 0x21, 0x00


	//----- nvinfo : EIATTR_SPARSE_MMA_MASK
	.align		4
.L_111:
        /*0058*/ 	.byte	0x03, 0x50
        /*005a*/ 	.short	0x0000


	//----- nvinfo : EIATTR_MAXREG_COUNT
	.align		4
        /*005c*/ 	.byte	0x03, 0x1b
        /*005e*/ 	.short	0x00ff


	//----- nvinfo : EIATTR_MERCURY_ISA_VERSION
	.align		4
        /*0060*/ 	.byte	0x03, 0x5f
        /*0062*/ 	.short	0x0101


	//----- nvinfo : EIATTR_VRC_CTA_INIT_COUNT
	.align		4
        /*0064*/ 	.byte	0x02, 0x4a
	.zero		1
	.zero		1


	//----- nvinfo : EIATTR_EXIT_INSTR_OFFSETS
	.align		4
        /*0068*/ 	.byte	0x04, 0x1c
        /*006a*/ 	.short	(.L_113 - .L_112)


	//   ....[0]....
.L_112:
        /*006c*/ 	.word	0x00000070


	//   ....[1]....
        /*0070*/ 	.word	0x000001c0


	//----- nvinfo : EIATTR_CRS_STACK_SIZE
	.align		4
.L_113:
        /*0074*/ 	.byte	0x04, 0x1e
        /*0076*/ 	.short	(.L_115 - .L_114)
.L_114:
        /*0078*/ 	.word	0x00000000


	//----- nvinfo : EIATTR_CBANK_PARAM_SIZE
	.align		4
.L_115:
        /*007c*/ 	.byte	0x03, 0x19
        /*007e*/ 	.short	0x0020


	//----- nvinfo : EIATTR_PARAM_CBANK
	.align		4
        /*0080*/ 	.byte	0x04, 0x0a
        /*0082*/ 	.short	(.L_117 - .L_116)
	.align		4
.L_116:
        /*0084*/ 	.word	index@(.nv.constant0._Z7age_outPdS_S_ii)
        /*0088*/ 	.short	0x0380
        /*008a*/ 	.short	0x0020


	//----- nvinfo : EIATTR_SW_WAR
	.align		4
.L_117:
        /*008c*/ 	.byte	0x04, 0x36
        /*008e*/ 	.short	(.L_119 - .L_118)
.L_118:
        /*0090*/ 	.word	0x00000008
.L_119:


//--------------------- .nv.info._Z8find_minPdS_S_dddiii --------------------------
	.section	.nv.info._Z8find_minPdS_S_dddiii,"",@"SHT_CUDA_INFO"
	.sectionflags	@""
	.align	4


	//----- nvinfo : EIATTR_CUDA_API_VERSION
	.align		4
        /*0000*/ 	.byte	0x04, 0x37
        /*0002*/ 	.short	(.L_121 - .L_120)
.L_120:
        /*0004*/ 	.word	0x00000082


	//----- nvinfo : EIATTR_KPARAM_INFO
	.align		4
.L_121:
        /*0008*/ 	.byte	0x04, 0x17
        /*000a*/ 	.short	(.L_123 - .L_122)
.L_122:
        /*000c*/ 	.word	0x00000000
        /*0010*/ 	.short	0x0008
        /*0012*/ 	.short	0x0038
        /*0014*/ 	.byte	0x00, 0xf0, 0x11, 0x00


	//----- nvinfo : EIATTR_KPARAM_INFO
	.align		4
.L_123:
        /*0018*/ 	.byte	0x04, 0x17
        /*001a*/ 	.short	(.L_125 - .L_124)
.L_124:
        /*001c*/ 	.word	0x00000000
        /*0020*/ 	.short	0x0007
        /*0022*/ 	.short	0x0034
        /*0024*/ 	.byte	0x00, 0xf0, 0x11, 0x00


	//----- nvinfo : EIATTR_KPARAM_INFO
	.align		4
.L_125:
        /*0028*/ 	.byte	0x04, 0x17
        /*002a*/ 	.short	(.L_127 - .L_126)
.L_126:
        /*002c*/ 	.word	0x00000000
        /*0030*/ 	.short	0x0006
        /*0032*/ 	.short	0x0030
        /*0034*/ 	.byte	0x00, 0xf0, 0x11, 0x00


	//----- nvinfo : EIATTR_KPARAM_INFO
	.align		4
.L_127:
        /*0038*/ 	.byte	0x04, 0x17
        /*003a*/ 	.short	(.L_129 - .L_128)
.L_128:
        /*003c*/ 	.word	0x00000000
        /*0040*/ 	.short	0x0005
        /*0042*/ 	.short	0x0028
        /*0044*/ 	.byte	0x00, 0xf0, 0x21, 0x00


	//----- nvinfo : EIATTR_KPARAM_INFO
	.align		4
.L_129:
        /*0048*/ 	.byte	0x04, 0x17
        /*004a*/ 	.short	(.L_131 - .L_130)
.L_130:
        /*004c*/ 	.word	0x00000000
        /*0050*/ 	.short	0x0004
        /*0052*/ 	.short	0x0020
        /*0054*/ 	.byte	0x00, 0xf0, 0x21, 0x00


	//----- nvinfo : EIATTR_KPARAM_INFO
	.align		4
.L_131:
        /*0058*/ 	.byte	0x04, 0x17
        /*005a*/ 	.short	(.L_133 - .L_132)
.L_132:
        /*005c*/ 	.word	0x00000000
        /*0060*/ 	.short	0x0003
        /*0062*/ 	.short	0x0018
        /*0064*/ 	.byte	0x00, 0xf0, 0x21, 0x00


	//----- nvinfo : EIATTR_KPARAM_INFO
	.align		4
.L_133:
        /*0068*/ 	.byte	0x04, 0x17
        /*006a*/ 	.short	(.L_135 - .L_134)
.L_134:
        /*006c*/ 	.word	0x00000000
        /*0070*/ 	.short	0x0002
        /*0072*/ 	.short	0x0010
        /*0074*/ 	.byte	0x00, 0xf5, 0x21, 0x00


	//----- nvinfo : EIATTR_KPARAM_INFO
	.align		4
.L_135:
        /*0078*/ 	.byte	0x04, 0x17
        /*007a*/ 	.short	(.L_137 - .L_136)
.L_136:
        /*007c*/ 	.word	0x00000000
        /*0080*/ 	.short	0x0001
        /*0082*/ 	.short	0x0008
        /*0084*/ 	.byte	0x00, 0xf5, 0x21, 0x00


	//----- nvinfo : EIATTR_KPARAM_INFO
	.align		4
.L_137:
        /*0088*/ 	.byte	0x04, 0x17
        /*008a*/ 	.short	(.L_139 - .L_138)
.L_138:
        /*008c*/ 	.word	0x00000000
        /*0090*/ 	.short	0x0000
        /*0092*/ 	.short	0x0000
        /*0094*/ 	.byte	0x00, 0xf5, 0x21, 0x00


	//----- nvinfo : EIATTR_SPARSE_MMA_MASK
	.align		4
.L_139:
        /*0098*/ 	.byte	0x03, 0x50
        /*009a*/ 	.short	0x0000


	//----- nvinfo : EIATTR_MAXREG_COUNT
	.align		4
        /*009c*/ 	.byte	0x03, 0x1b
        /*009e*/ 	.short	0x00ff


	//----- nvinfo : EIATTR_MERCURY_ISA_VERSION
	.align		4
        /*00a0*/ 	.byte	0x03, 0x5f
        /*00a2*/ 	.short	0x0101


	//----- nvinfo : EIATTR_VRC_CTA_INIT_COUNT
	.align		4
        /*00a4*/ 	.byte	0x02, 0x4a
	.zero		1
	.zero		1


	//----- nvinfo : EIATTR_EXIT_INSTR_OFFSETS
	.align		4
        /*00a8*/ 	.byte	0x04, 0x1c
        /*00aa*/ 	.short	(.L_141 - .L_140)


	//   ....[0]....
.L_140:
        /*00ac*/ 	.word	0x00000240


	//   ....[1]....
        /*00b0*/ 	.word	0x000002a0


	//   ....[2]....
        /*00b4*/ 	.word	0x000003c0


	//   ....[3]....
        /*00b8*/ 	.word	0x000005d0


	//----- nvinfo : EIATTR_CRS_STACK_SIZE
	.align		4
.L_141:
        /*00bc*/ 	.byte	0x04, 0x1e
        /*00be*/ 	.short	(.L_143 - .L_142)
.L_142:
        /*00c0*/ 	.word	0x00000000


	//----- nvinfo : EIATTR_CBANK_PARAM_SIZE
	.align		4
.L_143:
        /*00c4*/ 	.byte	0x03, 0x19
        /*00c6*/ 	.short	0x003c


	//----- nvinfo : EIATTR_PARAM_CBANK
	.align		4
        /*00c8*/ 	.byte	0x04, 0x0a
        /*00ca*/ 	.short	(.L_145 - .L_144)
	.align		4
.L_144:
        /*00cc*/ 	.word	index@(.nv.constant0._Z8find_minPdS_S_dddiii)
        /*00d0*/ 	.short	0x0380
        /*00d2*/ 	.short	0x003c


	//----- nvinfo : EIATTR_SW_WAR
	.align		4
.L_145:
        /*00d4*/ 	.byte	0x04, 0x36
        /*00d6*/ 	.short	(.L_147 - .L_146)
.L_146:
        /*00d8*/ 	.word	0x00000008
.L_147:


//--------------------- .nv.callgraph             --------------------------
	.section	.nv.callgraph,"",@"SHT_CUDA_CALLGRAPH"
	.align	4
	.sectionentsize	8
	.align		4
        /*0000*/ 	.word	0x00000000
	.align		4
        /*0004*/ 	.word	0xffffffff
	.align		4
        /*0008*/ 	.word	0x00000000
	.align		4
        /*000c*/ 	.word	0xfffffffe
	.align		4
        /*0010*/ 	.word	0x00000000
	.align		4
        /*0014*/ 	.word	0xfffffffd
	.align		4
        /*0018*/ 	.word	0x00000000
	.align		4
        /*001c*/ 	.word	0xfffffffc


//--------------------- .nv.constant4             --------------------------
	.section	.nv.constant4,"a",@progbits
	.align	8
	.align		8
.nv.constant4:
        /*0000*/ 	.dword	__cudart_i2opi_d
	.align		8
        /*0008*/ 	.dword	__cudart_sin_cos_coeffs


//--------------------- .text._Z6invertPddi       --------------------------
	.section	.text._Z6invertPddi,"ax",@progbits
	.align	128
        .global         _Z6invertPddi
        .type           _Z6invertPddi,@function
        .size           _Z6invertPddi,(.L_x_56 - _Z6invertPddi)
        .other          _Z6invertPddi,@"STO_CUDA_ENTRY STV_DEFAULT"
_Z6invertPddi:
.text._Z6invertPddi:
[----:B------:R-:W-:Y:S01]  /*0000*/  LDC R1, c[0x0][0x37c] ;  /* 0x0000df00ff017b82 */ /* 0x000fe20000000800 */
[----:B------:R-:W0:Y:S07]  /*0010*/  S2R R0, SR_TID.X ;  /* 0x0000000000007919 */ /* 0x000e2e0000002100 */
[----:B------:R-:W0:Y:S01]  /*0020*/  S2UR UR4, SR_CTAID.X ;  /* 0x00000000000479c3 */ /* 0x000e220000002500 */
[----:B------:R-:W1:Y:S07]  /*0030*/  LDCU UR5, c[0x0][0x390] ;  /* 0x00007200ff0577ac */ /* 0x000e6e0008000800 */
[----:B------:R-:W0:Y:S02]  /*0040*/  LDC R3, c[0x0][0x360] ;  /* 0x0000d800ff037b82 */ /* 0x000e240000000800 */
[----:B0-----:R-:W-:-:S05]  /*0050*/  IMAD R3, R3, UR4, R0 ;  /* 0x0000000403037c24 */ /* 0x001fca000f8e0200 */
[----:B-1----:R-:W-:-:S13]  /*0060*/  ISETP.GE.AND P0, PT, R3, UR5, PT ;  /* 0x0000000503007c0c */ /* 0x002fda000bf06270 */
[----:B------:R-:W-:Y:S05]  /*0070*/  @P0 EXIT ;  /* 0x000000000000094d */ /* 0x000fea0003800000 */
[----:B------:R-:W0:Y:S01]  /*0080*/  LDC.64 R4, c[0x0][0x380] ;  /* 0x0000e000ff047b82 */ /* 0x000e220000000a00 */
[----:B------:R-:W1:Y:S01]  /*0090*/  LDCU.64 UR4, c[0x0][0x358] ;  /* 0x00006b00ff0477ac */ /* 0x000e620008000a00 */
[----:B------:R-:W-:-:S06]  /*00a0*/  IMAD.MOV.U32 R2, RZ, RZ, 0x1 ;  /* 0x00000001ff027424 */ /* 0x000fcc00078e00ff */
[----:B------:R-:W2:Y:S08]  /*00b0*/  LDC.64 R10, c[0x0][0x388] ;  /* 0x0000e200ff0a7b82 */ /* 0x000eb00000000a00 */
[----:B------:R-:W3:Y:S01]  /*00c0*/  LDC R0, c[0x0][0x38c] ;  /* 0x0000e300ff007b82 */ /* 0x000ee20000000800 */
[----:B0-----:R-:W-:-:S05]  /*00d0*/  IMAD.WIDE R4, R3, 0x8, R4 ;  /* 0x0000000803047825 */ /* 0x001fca00078e0204 */
[----:B-1----:R-:W4:Y:S01]  /*00e0*/  LDG.E.64 R8, desc[UR4][R4.64] ;  /* 0x0000000404087981 */ /* 0x002f22000c1e1b00 */
[----:B------:R-:W-:Y:S01]  /*00f0*/  BSSY.RECONVERGENT B0, `(.L_x_0) ;  /* 0x0000013000007945 */ /* 0x000fe20003800200 */
[----:B---3--:R-:W-:Y:S01]  /*0100*/  FSETP.GEU.AND P1, PT, |R0|, 6.5827683646048100446e-37, PT ;  /* 0x036000000000780b */ /* 0x008fe20003f2e200 */
[----:B----4-:R-:W-:-:S06]  /*0110*/  DADD R8, R8, 1 ;  /* 0x3ff0000008087429 */ /* 0x010fcc0000000000 */
[----:B------:R-:W0:Y:S02]  /*0120*/  MUFU.RCP64H R3, R9 ;  /* 0x0000000900037308 */ /* 0x000e240000001800 */
[----:B0-----:R-:W-:-:S08]  /*0130*/  DFMA R6, -R8, R2, 1 ;  /* 0x3ff000000806742b */ /* 0x001fd00000000102 */
[----:B------:R-:W-:-:S08]  /*0140*/  DFMA R6, R6, R6, R6 ;  /* 0x000000060606722b */ /* 0x000fd00000000006 */
[----:B------:R-:W-:-:S08]  /*0150*/  DFMA R6, R2, R6, R2 ;  /* 0x000000060206722b */ /* 0x000fd00000000002 */
[----:B------:R-:W-:-:S08]  /*0160*/  DFMA R2, -R8, R6, 1 ;  /* 0x3ff000000802742b */ /* 0x000fd00000000106 */
[----:B------:R-:W-:-:S08]  /*0170*/  DFMA R2, R6, R2, R6 ;  /* 0x000000020602722b */ /* 0x000fd00000000006 */
[----:B--2---:R-:W-:-:S08]  /*0180*/  DMUL R6, R2, R10 ;  /* 0x0000000a02067228 */ /* 0x004fd00000000000 */
[----:B------:R-:W-:-:S08]  /*0190*/  DFMA R10, -R8, R6, R10 ;  /* 0x00000006080a722b */ /* 0x000fd0000000010a */
[----:B------:R-:W-:-:S10]  /*01a0*/  DFMA R2, R2, R10, R6 ;  /* 0x0000000a0202722b */ /* 0x000fd40000000006 */
[----:B------:R-:W-:-:S05]  /*01b0*/  FFMA R6, RZ, R9, R3 ;  /* 0x00000009ff067223 */ /* 0x000fca0000000003 */
[----:B------:R-:W-:-:S13]  /*01c0*/  FSETP.GT.AND P0, PT, |R6|, 1.469367938527859385e-39, PT ;  /* 0x001000000600780b */ /* 0x000fda0003f04200 */
[----:B------:R-:W-:Y:S05]  /*01d0*/  @P0 BRA P1, `(.L_x_1) ;  /* 0x0000000000100947 */ /* 0x000fea0000800000 */
[----:B------:R-:W-:-:S07]  /*01e0*/  MOV R0, 0x200 ;  /* 0x0000020000007802 */ /* 0x000fce0000000f00 */
[----:B------:R-:W-:Y:S05]  /*01f0*/  CALL.REL.NOINC `($__internal_0_$__cuda_sm20_div_rn_f64_full) ;  /* 0x0000000000147944 */ /* 0x000fea0003c00000 */
[----:B------:R-:W-:Y:S02]  /*0200*/  IMAD.MOV.U32 R2, RZ, RZ, R14 ;  /* 0x000000ffff027224 */ /* 0x000fe400078e000e */
[----:B------:R-:W-:-:S07]  /*0210*/  IMAD.MOV.U32 R3, RZ, RZ, R15 ;  /* 0x000000ffff037224 */ /* 0x000fce00078e000f */
.L_x_1:
[----:B------:R-:W-:Y:S05]  /*0220*/  BSYNC.RECONVERGENT B0 ;  /* 0x0000000000007941 */ /* 0x000fea0003800200 */
.L_x_0:
[----:B------:R-:W-:Y:S01]  /*0230*/  STG.E.64 desc[UR4][R4.64], R2 ;  /* 0x0000000204007986 */ /* 0x000fe2000c101b04 */
[----:B------:R-:W-:Y:S05]  /*0240*/  EXIT ;  /* 0x000000000000794d */ /* 0x000fea0003800000 */
        .weak           $__internal_0_$__cuda_sm20_div_rn_f64_full
        .type           $__internal_0_$__cuda_sm20_div_rn_f64_full,@function
        .size           $__internal_0_$__cuda_sm20_div_rn_f64_full,(.L_x_56 - $__internal_0_$__cuda_sm20_div_rn_f64_full)
$__internal_0_$__cuda_sm20_div_rn_f64_full:
[C---:B------:R-:W-:Y:S01]  /*0250*/  FSETP.GEU.AND P0, PT, |R9|.reuse, 1.469367938527859385e-39, PT ;  /* 0x001000000900780b */ /* 0x040fe20003f0e200 */
[----:B------:R-:W0:Y:S01]  /*0260*/  LDC.64 R2, c[0x0][0x388] ;  /* 0x0000e200ff027b82 */ /* 0x000e220000000a00 */
[C---:B------:R-:W-:Y:S01]  /*0270*/  LOP3.LUT R6, R9.reuse, 0x800fffff, RZ, 0xc0, !PT ;  /* 0x800fffff09067812 */ /* 0x040fe200078ec0ff */
[----:B------:R-:W-:Y:S01]  /*0280*/  IMAD.MOV.U32 R10, RZ, RZ, 0x1 ;  /* 0x00000001ff0a7424 */ /* 0x000fe200078e00ff */
[----:B------:R-:W-:Y:S01]  /*0290*/  LOP3.LUT R18, R9, 0x7ff00000, RZ, 0xc0, !PT ;  /* 0x7ff0000009127812 */ /* 0x000fe200078ec0ff */
[----:B------:R-:W-:Y:S01]  /*02a0*/  IMAD.MOV.U32 R14, RZ, RZ, 0x1ca00000 ;  /* 0x1ca00000ff0e7424 */ /* 0x000fe200078e00ff */
[----:B------:R-:W-:Y:S01]  /*02b0*/  LOP3.LUT R7, R6, 0x3ff00000, RZ, 0xfc, !PT ;  /* 0x3ff0000006077812 */ /* 0x000fe200078efcff */
[----:B------:R-:W-:-:S06]  /*02c0*/  IMAD.MOV.U32 R6, RZ, RZ, R8 ;  /* 0x000000ffff067224 */ /* 0x000fcc00078e0008 */
[----:B------:R-:W-:-:S06]  /*02d0*/  @!P0 DMUL R6, R8, 8.98846567431157953865e+307 ;  /* 0x7fe0000008068828 */ /* 0x000fcc0000000000 */
[----:B------:R-:W1:Y:S01]  /*02e0*/  MUFU.RCP64H R11, R7 ;  /* 0x00000007000b7308 */ /* 0x000e620000001800 */
[----:B0-----:R-:W-:-:S04]  /*02f0*/  LOP3.LUT R15, R3, 0x7ff00000, RZ, 0xc0, !PT ;  /* 0x7ff00000030f7812 */ /* 0x001fc800078ec0ff */
[----:B------:R-:W-:Y:S01]  /*0300*/  ISETP.GE.U32.AND P1, PT, R15, R18, PT ;  /* 0x000000120f00720c */ /* 0x000fe20003f26070 */
[----:B------:R-:W-:Y:S01]  /*0310*/  IMAD.MOV.U32 R20, RZ, RZ, R15 ;  /* 0x000000ffff147224 */ /* 0x000fe200078e000f */
[----:B-1----:R-:W-:-:S08]  /*0320*/  DFMA R12, R10, -R6, 1 ;  /* 0x3ff000000a0c742b */ /* 0x002fd00000000806 */
[----:B------:R-:W-:-:S08]  /*0330*/  DFMA R12, R12, R12, R12 ;  /* 0x0000000c0c0c722b */ /* 0x000fd0000000000c */
[----:B------:R-:W-:Y:S01]  /*0340*/  DFMA R12, R10, R12, R10 ;  /* 0x0000000c0a0c722b */ /* 0x000fe2000000000a */
[----:B------:R-:W-:Y:S02]  /*0350*/  SEL R10, R14, 0x63400000, !P1 ;  /* 0x634000000e0a7807 */ /* 0x000fe40004800000 */
[----:B------:R-:W-:Y:S02]  /*0360*/  FSETP.GEU.AND P1, PT, |R3|, 1.469367938527859385e-39, PT ;  /* 0x001000000300780b */ /* 0x000fe40003f2e200 */
[----:B------:R-:W-:Y:S01]  /*0370*/  LOP3.LUT R11, R10, 0x800fffff, R3, 0xf8, !PT ;  /* 0x800fffff0a0b7812 */ /* 0x000fe200078ef803 */
[----:B------:R-:W-:Y:S02]  /*0380*/  IMAD.MOV.U32 R10, RZ, RZ, R2 ;  /* 0x000000ffff0a7224 */ /* 0x000fe400078e0002 */
[----:B------:R-:W-:-:S08]  /*0390*/  DFMA R16, R12, -R6, 1 ;  /* 0x3ff000000c10742b */ /* 0x000fd00000000806 */
[----:B------:R-:W-:Y:S01]  /*03a0*/  DFMA R12, R12, R16, R12 ;  /* 0x000000100c0c722b */ /* 0x000fe2000000000c */
[----:B------:R-:W-:Y:S10]  /*03b0*/  @P1 BRA `(.L_x_2) ;  /* 0x0000000000201947 */ /* 0x000ff40003800000 */
[----:B------:R-:W-:-:S04]  /*03c0*/  LOP3.LUT R16, R9, 0x7ff00000, RZ, 0xc0, !PT ;  /* 0x7ff0000009107812 */ /* 0x000fc800078ec0ff */
[----:B------:R-:W-:-:S04]  /*03d0*/  ISETP.GE.U32.AND P1, PT, R15, R16, PT ;  /* 0x000000100f00720c */ /* 0x000fc80003f26070 */
[----:B------:R-:W-:-:S04]  /*03e0*/  SEL R16, R14, 0x63400000, !P1 ;  /* 0x634000000e107807 */ /* 0x000fc80004800000 */
[----:B------:R-:W-:-:S04]  /*03f0*/  LOP3.LUT R16, R16, 0x80000000, R3, 0xf8, !PT ;  /* 0x8000000010107812 */ /* 0x000fc800078ef803 */
[----:B------:R-:W-:Y:S01]  /*0400*/  LOP3.LUT R17, R16, 0x100000, RZ, 0xfc, !PT ;  /* 0x0010000010117812 */ /* 0x000fe200078efcff */
[----:B------:R-:W-:-:S06]  /*0410*/  IMAD.MOV.U32 R16, RZ, RZ, RZ ;  /* 0x000000ffff107224 */ /* 0x000fcc00078e00ff */
[----:B------:R-:W-:-:S10]  /*0420*/  DFMA R10, R10, 2, -R16 ;  /* 0x400000000a0a782b */ /* 0x000fd40000000810 */
[----:B------:R-:W-:-:S07]  /*0430*/  LOP3.LUT R20, R11, 0x7ff00000, RZ, 0xc0, !PT ;  /* 0x7ff000000b147812 */ /* 0x000fce00078ec0ff */
.L_x_2:
[----:B------:R-:W-:Y:S01]  /*0440*/  IMAD.MOV.U32 R21, RZ, RZ, R18 ;  /* 0x000000ffff157224 */ /* 0x000fe200078e0012 */
[----:B------:R-:W-:Y:S01]  /*0450*/  @!P0 LOP3.LUT R21, R7, 0x7ff00000, RZ, 0xc0, !PT ;  /* 0x7ff0000007158812 */ /* 0x000fe200078ec0ff */
[----:B------:R-:W-:Y:S01]  /*0460*/  VIADD R22, R20, 0xffffffff ;  /* 0xffffffff14167836 */ /* 0x000fe20000000000 */
[----:B------:R-:W-:Y:S01]  /*0470*/  DMUL R16, R12, R10 ;  /* 0x0000000a0c107228 */ /* 0x000fe20000000000 */
[----:B------:R-:W-:Y:S02]  /*0480*/  BSSY.RECONVERGENT B1, `(.L_x_3) ;  /* 0x0000038000017945 */ /* 0x000fe40003800200 */
[----:B------:R-:W-:Y:S01]  /*0490*/  VIADD R23, R21, 0xffffffff ;  /* 0xffffffff15177836 */ /* 0x000fe20000000000 */
[----:B------:R-:W-:-:S04]  /*04a0*/  ISETP.GT.U32.AND P0, PT, R22, 0x7feffffe, PT ;  /* 0x7feffffe1600780c */ /* 0x000fc80003f04070 */
[----:B------:R-:W-:Y:S01]  /*04b0*/  ISETP.GT.U32.OR P0, PT, R23, 0x7feffffe, P0 ;  /* 0x7feffffe1700780c */ /* 0x000fe20000704470 */
[----:B------:R-:W-:-:S08]  /*04c0*/  DFMA R18, R16, -R6, R10 ;  /* 0x800000061012722b */ /* 0x000fd0000000000a */
[----:B------:R-:W-:-:S04]  /*04d0*/  DFMA R12, R12, R18, R16 ;  /* 0x000000120c0c722b */ /* 0x000fc80000000010 */
[----:B------:R-:W-:Y:S07]  /*04e0*/  @P0 BRA `(.L_x_4) ;  /* 0x00000000006c0947 */ /* 0x000fee0003800000 */
[----:B------:R-:W-:-:S04]  /*04f0*/  LOP3.LUT R16, R9, 0x7ff00000, RZ, 0xc0, !PT ;  /* 0x7ff0000009107812 */ /* 0x000fc800078ec0ff */
[CC--:B------:R-:W-:Y:S02]  /*0500*/  VIADDMNMX R2, R15.reuse, -R16.reuse, 0xb9600000, !PT ;  /* 0xb96000000f027446 */ /* 0x0c0fe40007800910 */
[----:B------:R-:W-:Y:S02]  /*0510*/  ISETP.GE.U32.AND P0, PT, R15, R16, PT ;  /* 0x000000100f00720c */ /* 0x000fe40003f06070 */
[----:B------:R-:W-:Y:S02]  /*0520*/  VIMNMX R2, PT, PT, R2, 0x46a00000, PT ;  /* 0x46a0000002027848 */ /* 0x000fe40003fe0100 */
[----:B------:R-:W-:-:S05]  /*0530*/  SEL R3, R14, 0x63400000, !P0 ;  /* 0x634000000e037807 */ /* 0x000fca0004000000 */
[----:B------:R-:W-:Y:S02]  /*0540*/  IMAD.IADD R16, R2, 0x1, -R3 ;  /* 0x0000000102107824 */ /* 0x000fe400078e0a03 */
[----:B------:R-:W-:Y:S02]  /*0550*/  IMAD.MOV.U32 R2, RZ, RZ, RZ ;  /* 0x000000ffff027224 */ /* 0x000fe400078e00ff */
[----:B------:R-:W-:-:S06]  /*0560*/  VIADD R3, R16, 0x7fe00000 ;  /* 0x7fe0000010037836 */ /* 0x000fcc0000000000 */
[----:B------:R-:W-:-:S10]  /*0570*/  DMUL R14, R12, R2 ;  /* 0x000000020c0e7228 */ /* 0x000fd40000000000 */
[----:B------:R-:W-:-:S13]  /*0580*/  FSETP.GTU.AND P0, PT, |R15|, 1.469367938527859385e-39, PT ;  /* 0x001000000f00780b */ /* 0x000fda0003f0c200 */
[----:B------:R-:W-:Y:S05]  /*0590*/  @P0 BRA `(.L_x_5) ;  /* 0x0000000000980947 */ /* 0x000fea0003800000 */
[----:B------:R-:W-:Y:S01]  /*05a0*/  DFMA R6, R12, -R6, R10 ;  /* 0x800000060c06722b */ /* 0x000fe2000000000a */
[----:B------:R-:W-:-:S09]  /*05b0*/  IMAD.MOV.U32 R2, RZ, RZ, RZ ;  /* 0x000000ffff027224 */ /* 0x000fd200078e00ff */
[C---:B------:R-:W-:Y:S02]  /*05c0*/  FSETP.NEU.AND P0, PT, R7.reuse, RZ, PT ;  /* 0x000000ff0700720b */ /* 0x040fe40003f0d000 */
[----:B------:R-:W-:-:S04]  /*05d0*/  LOP3.LUT R9, R7, 0x80000000, R9, 0x48, !PT ;  /* 0x8000000007097812 */ /* 0x000fc800078e4809 */
[----:B------:R-:W-:-:S07]  /*05e0*/  LOP3.LUT R3, R9, R3, RZ, 0xfc, !PT ;  /* 0x0000000309037212 */ /* 0x000fce00078efcff */
[----:B------:R-:W-:Y:S05]  /*05f0*/  @!P0 BRA `(.L_x_5) ;  /* 0x0000000000808947 */ /* 0x000fea0003800000 */
[----:B------:R-:W-:Y:S01]  /*0600*/  IMAD.MOV R7, RZ, RZ, -R16 ;  /* 0x000000ffff077224 */ /* 0x000fe200078e0a10 */
[----:B------:R-:W-:Y:S01]  /*0610*/  DMUL.RP R2, R12, R2 ;  /* 0x000000020c027228 */ /* 0x000fe20000008000 */
[----:B------:R-:W-:-:S06]  /*0620*/  IMAD.MOV.U32 R6, RZ, RZ, RZ ;  /* 0x000000ffff067224 */ /* 0x000fcc00078e00ff */
[----:B------:R-:W-:-:S03]  /*0630*/  DFMA R6, R14, -R6, R12 ;  /* 0x800000060e06722b */ /* 0x000fc6000000000c */
[----:B------:R-:W-:-:S03]  /*0640*/  LOP3.LUT R9, R3, R9, RZ, 0x3c, !PT ;  /* 0x0000000903097212 */ /* 0x000fc600078e3cff */
[----:B------:R-:W-:-:S04]  /*0650*/  IADD3 R6, PT, PT, -R16, -0x43300000, RZ ;  /* 0xbcd0000010067810 */ /* 0x000fc80007ffe1ff */
[----:B------:R-:W-:-:S04]  /*0660*/  FSETP.NEU.AND P0, PT, |R7|, R6, PT ;  /* 0x000000060700720b */ /* 0x000fc80003f0d200 */
[----:B------:R-:W-:Y:S02]  /*0670*/  FSEL R14, R2, R14, !P0 ;  /* 0x0000000e020e7208 */ /* 0x000fe40004000000 */
[----:B------:R-:W-:Y:S01]  /*0680*/  FSEL R15, R9, R15, !P0 ;  /* 0x0000000f090f7208 */ /* 0x000fe20004000000 */
[----:B------:R-:W-:Y:S06]  /*0690*/  BRA `(.L_x_5) ;  /* 0x0000000000587947 */ /* 0x000fec0003800000 */
.L_x_4:
[----:B------:R-:W0:Y:S02]  /*06a0*/  LDC.64 R6, c[0x0][0x388] ;  /* 0x0000e200ff067b82 */ /* 0x000e240000000a00 */
[----:B0-----:R-:W-:-:S14]  /*06b0*/  DSETP.NAN.AND P0, PT, R6, R6, PT ;  /* 0x000000060600722a */ /* 0x001fdc0003f08000 */
[----:B------:R-:W-:Y:S05]  /*06c0*/  @P0 BRA `(.L_x_6) ;  /* 0x0000000000440947 */ /* 0x000fea0003800000 */
[----:B------:R-:W-:-:S14]  /*06d0*/  DSETP.NAN.AND P0, PT, R8, R8, PT ;  /* 0x000000080800722a */ /* 0x000fdc0003f08000 */
[----:B------:R-:W-:Y:S05]  /*06e0*/  @P0 BRA `(.L_x_7) ;  /* 0x0000000000300947 */ /* 0x000fea0003800000 */
[----:B------:R-:W-:Y:S01]  /*06f0*/  ISETP.NE.AND P0, PT, R20, R21, PT ;  /* 0x000000151400720c */ /* 0x000fe20003f05270 */
[----:B------:R-:W-:Y:S02]  /*0700*/  IMAD.MOV.U32 R14, RZ, RZ, 0x0 ;  /* 0x00000000ff0e7424 */ /* 0x000fe400078e00ff */
[----:B------:R-:W-:-:S10]  /*0710*/  IMAD.MOV.U32 R15, RZ, RZ, -0x80000 ;  /* 0xfff80000ff0f7424 */ /* 0x000fd400078e00ff */
[----:B------:R-:W-:Y:S05]  /*0720*/  @!P0 BRA `(.L_x_5) ;  /* 0x0000000000348947 */ /* 0x000fea0003800000 */
[----:B------:R-:W-:Y:S02]  /*0730*/  ISETP.NE.AND P0, PT, R20, 0x7ff00000, PT ;  /* 0x7ff000001400780c */ /* 0x000fe40003f05270 */
[----:B------:R-:W-:Y:S02]  /*0740*/  LOP3.LUT R15, R9, 0x80000000, R3, 0x48, !PT ;  /* 0x80000000090f7812 */ /* 0x000fe400078e4803 */
[----:B------:R-:W-:-:S13]  /*0750*/  ISETP.EQ.OR P0, PT, R21, RZ, !P0 ;  /* 0x000000ff1500720c */ /* 0x000fda0004702670 */
[----:B------:R-:W-:Y:S01]  /*0760*/  @P0 LOP3.LUT R2, R15, 0x7ff00000, RZ, 0xfc, !PT ;  /* 0x7ff000000f020812 */ /* 0x000fe200078efcff */
[----:B------:R-:W-:Y:S02]  /*0770*/  @!P0 IMAD.MOV.U32 R14, RZ, RZ, RZ ;  /* 0x000000ffff0e8224 */ /* 0x000fe400078e00ff */
[----:B------:R-:W-:Y:S02]  /*0780*/  @P0 IMAD.MOV.U32 R14, RZ, RZ, RZ ;  /* 0x000000ffff0e0224 */ /* 0x000fe400078e00ff */
[----:B------:R-:W-:Y:S01]  /*0790*/  @P0 IMAD.MOV.U32 R15, RZ, RZ, R2 ;  /* 0x000000ffff0f0224 */ /* 0x000fe200078e0002 */
[----:B------:R-:W-:Y:S06]  /*07a0*/  BRA `(.L_x_5) ;  /* 0x0000000000147947 */ /* 0x000fec0003800000 */
.L_x_7:
[----:B------:R-:W-:Y:S01]  /*07b0*/  LOP3.LUT R15, R9, 0x80000, RZ, 0xfc, !PT ;  /* 0x00080000090f7812 */ /* 0x000fe200078efcff */
[----:B------:R-:W-:Y:S01]  /*07c0*/  IMAD.MOV.U32 R14, RZ, RZ, R8 ;  /* 0x000000ffff0e7224 */ /* 0x000fe200078e0008 */
[----:B------:R-:W-:Y:S06]  /*07d0*/  BRA `(.L_x_5) ;  /* 0x0000000000087947 */ /* 0x000fec0003800000 */
.L_x_6:
[----:B------:R-:W-:Y:S01]  /*07e0*/  LOP3.LUT R15, R3, 0x80000, RZ, 0xfc, !PT ;  /* 0x00080000030f7812 */ /* 0x000fe200078efcff */
[----:B------:R-:W-:-:S07]  /*07f0*/  IMAD.MOV.U32 R14, RZ, RZ, R2 ;  /* 0x000000ffff0e7224 */ /* 0x000fce00078e0002 */
.L_x_5:
[----:B------:R-:W-:Y:S05]  /*0800*/  BSYNC.RECONVERGENT B1 ;  /* 0x0000000000017941 */ /* 0x000fea0003800200 */
.L_x_3:
[----:B------:R-:W-:Y:S02]  /*0810*/  IMAD.MOV.U32 R2, RZ, RZ, R0 ;  /* 0x000000ffff027224 */ /* 0x000fe400078e0000 */
[----:B------:R-:W-:-:S04]  /*0820*/  IMAD.MOV.U32 R3, RZ, RZ, 0x0 ;  /* 0x00000000ff037424 */ /* 0x000fc800078e00ff */
[----:B------:R-:W-:Y:S05]  /*0830*/  RET.REL.NODEC R2 `(_Z6invertPddi) ;  /* 0xfffffff402f07950 */ /* 0x000fea0003c3ffff */
.L_x_8:
[----:B------:R-:W-:-:S00]  /*0840*/  BRA `(.L_x_8) ;  /* 0xfffffffc00fc7947 */ /* 0x000fc0000383ffff */
[----:B------:R-:W-:-:S00]  /*0850*/  NOP ;  /* 0x0000000000007918 */ /* 0x000fc00000000000 */
        /* <DEDUP_REMOVED lines=10> */
.L_x_56:


//--------------------- .text._Z7prewarpPdS_dddddi --------------------------
	.section	.text._Z7prewarpPdS_dddddi,"ax",@progbits
	.align	128
        .global         _Z7prewarpPdS_dddddi
        .type           _Z7prewarpPdS_dddddi,@function
        .size           _Z7prewarpPdS_dddddi,(.L_x_58 - _Z7prewarpPdS_dddddi)
        .other          _Z7prewarpPdS_dddddi,@"STO_CUDA_ENTRY STV_DEFAULT"
_Z7prewarpPdS_dddddi:
.text._Z7prewarpPdS_dddddi:
[----:B------:R-:W0:Y:S01]  /*0000*/  LDC R1, c[0x0][0x37c] ;  /* 0x0000df00ff017b82 */ /* 0x000e220000000800 */
[----:B------:R-:W1:Y:S07]  /*0010*/  S2R R3, SR_TID.X ;  /* 0x0000000000037919 */ /* 0x000e6e0000002100 */
[----:B------:R-:W1:Y:S01]  /*0020*/  S2UR UR4, SR_CTAID.X ;  /* 0x00000000000479c3 */ /* 0x000e620000002500 */
[----:B0-----:R-:W-:-:S07]  /*0030*/  VIADD R1, R1, 0xffffffd8 ;  /* 0xffffffd801017836 */ /* 0x001fce0000000000 */
[----:B------:R-:W1:Y:S08]  /*0040*/  LDC R14, c[0x0][0x360] ;  /* 0x0000d800ff0e7b82 */ /* 0x000e700000000800 */
[----:B------:R-:W0:Y:S01]  /*0050*/  LDC.64 R8, c[0x0][0x3a0] ;  /* 0x0000e800ff087b82 */ /* 0x000e220000000a00 */
[----:B-1----:R-:W-:Y:S01]  /*0060*/  IMAD R14, R14, UR4, R3 ;  /* 0x000000040e0e7c24 */ /* 0x002fe2000f8e0203 */
[----:B------:R-:W1:Y:S03]  /*0070*/  LDCU.64 UR4, c[0x0][0x390] ;  /* 0x00007200ff0477ac */ /* 0x000e660008000a00 */
[----:B------:R-:W0:Y:S02]  /*0080*/  I2F.F64 R2, R14 ;  /* 0x0000000e00027312 */ /* 0x000e240000201c00 */
[----:B0-----:R-:W-:-:S06]  /*0090*/  DSETP.GEU.AND P0, PT, R2, R8, PT ;  /* 0x000000080200722a */ /* 0x001fcc0003f0e000 */
[----:B-1----:R-:W-:-:S14]  /*00a0*/  DSETP.LEU.OR P0, PT, R2, UR4, P0 ;  /* 0x0000000402007e2a */ /* 0x002fdc000870b400 */
[----:B------:R-:W-:Y:S05]  /*00b0*/  @P0 EXIT ;  /* 0x000000000000094d */ /* 0x000fea0003800000 */
[----:B------:R-:W0:Y:S01]  /*00c0*/  LDCU UR6, c[0x0][0x3a4] ;  /* 0x00007480ff0677ac */ /* 0x000e220008000800 */
[----:B------:R-:W-:Y:S01]  /*00d0*/  IMAD.MOV.U32 R4, RZ, RZ, 0x1 ;  /* 0x00000001ff047424 */ /* 0x000fe200078e00ff */
[----:B------:R-:W-:Y:S01]  /*00e0*/  BSSY.RECONVERGENT B0, `(.L_x_9) ;  /* 0x0000018000007945 */ /* 0x000fe20003800200 */
[----:B------:R-:W1:Y:S01]  /*00f0*/  LDCU.64 UR4, c[0x0][0x398] ;  /* 0x00007300ff0477ac */ /* 0x000e620008000a00 */
[----:B0-----:R-:W0:Y:S01]  /*0100*/  MUFU.RCP64H R5, UR6 ;  /* 0x0000000600057d08 */ /* 0x001e220008001800 */
[----:B-1----:R-:W-:Y:S01]  /*0110*/  DADD R2, R2, -UR4 ;  /* 0x8000000402027e29 */ /* 0x002fe20008000000 */
[----:B------:R-:W1:Y:S09]  /*0120*/  LDCU.64 UR4, c[0x0][0x358] ;  /* 0x00006b00ff0477ac */ /* 0x000e720008000a00 */
[----:B------:R-:W-:Y:S01]  /*0130*/  FSETP.GEU.AND P1, PT, |R3|, 6.5827683646048100446e-37, PT ;  /* 0x036000000300780b */ /* 0x000fe20003f2e200 */
[----:B0-----:R-:W-:-:S08]  /*0140*/  DFMA R6, R4, -R8, 1 ;  /* 0x3ff000000406742b */ /* 0x001fd00000000808 */
[----:B------:R-:W-:-:S08]  /*0150*/  DFMA R6, R6, R6, R6 ;  /* 0x000000060606722b */ /* 0x000fd00000000006 */
[----:B------:R-:W-:-:S08]  /*0160*/  DFMA R6, R4, R6, R4 ;  /* 0x000000060406722b */ /* 0x000fd00000000004 */
[----:B------:R-:W-:-:S08]  /*0170*/  DFMA R4, R6, -R8, 1 ;  /* 0x3ff000000604742b */ /* 0x000fd00000000808 */
[----:B------:R-:W-:-:S08]  /*0180*/  DFMA R4, R6, R4, R6 ;  /* 0x000000040604722b */ /* 0x000fd00000000006 */
[----:B------:R-:W-:-:S08]  /*0190*/  DMUL R6, R2, R4 ;  /* 0x0000000402067228 */ /* 0x000fd00000000000 */
[----:B------:R-:W-:-:S08]  /*01a0*/  DFMA R8, R6, -R8, R2 ;  /* 0x800000080608722b */ /* 0x000fd00000000002 */
[----:B------:R-:W-:-:S10]  /*01b0*/  DFMA R4, R4, R8, R6 ;  /* 0x000000080404722b */ /* 0x000fd40000000006 */
[----:B------:R-:W-:-:S05]  /*01c0*/  FFMA R0, RZ, UR6, R5 ;  /* 0x00000006ff007c23 */ /* 0x000fca0008000005 */
[----:B------:R-:W-:-:S13]  /*01d0*/  FSETP.GT.AND P0, PT, |R0|, 1.469367938527859385e-39, PT ;  /* 0x001000000000780b */ /* 0x000fda0003f04200 */
[----:B-1----:R-:W-:Y:S05]  /*01e0*/  @P0 BRA P1, `(.L_x_10) ;  /* 0x00000000001c0947 */ /* 0x002fea0000800000 */
[----:B------:R-:W0:Y:S01]  /*01f0*/  LDCU.64 UR6, c[0x0][0x3a0] ;  /* 0x00007400ff0677ac */ /* 0x000e220008000a00 */
[----:B------:R-:W-:Y:S01]  /*0200*/  MOV R0, 0x240 ;  /* 0x0000024000007802 */ /* 0x000fe20000000f00 */
[----:B0-----:R-:W-:Y:S02]  /*0210*/  IMAD.U32 R8, RZ, RZ, UR6 ;  /* 0x00000006ff087e24 */ /* 0x001fe4000f8e00ff */
[----:B------:R-:W-:-:S07]  /*0220*/  IMAD.U32 R9, RZ, RZ, UR7 ;  /* 0x00000007ff097e24 */ /* 0x000fce000f8e00ff */
[----:B------:R-:W-:Y:S05]  /*0230*/  CALL.REL.NOINC `($__internal_1_$__cuda_sm20_div_rn_f64_full) ;  /* 0x0000001400807944 */ /* 0x000fea0003c00000 */
[----:B------:R-:W-:Y:S02]  /*0240*/  IMAD.MOV.U32 R4, RZ, RZ, R12 ;  /* 0x000000ffff047224 */ /* 0x000fe400078e000c */
[----:B------:R-:W-:-:S07]  /*0250*/  IMAD.MOV.U32 R5, RZ, RZ, R13 ;  /* 0x000000ffff057224 */ /* 0x000fce00078e000d */
.L_x_10:
[----:B------:R-:W-:Y:S05]  /*0260*/  BSYNC.RECONVERGENT B0 ;  /* 0x0000000000007941 */ /* 0x000fea0003800200 */
.L_x_9:
[----:B------:R-:W0:Y:S01]  /*0270*/  LDC.64 R6, c[0x0][0x380] ;  /* 0x0000e000ff067b82 */ /* 0x000e220000000a00 */
[----:B------:R-:W-:Y:S01]  /*0280*/  IMAD.MOV.U32 R2, RZ, RZ, 0x1 ;  /* 0x00000001ff027424 */ /* 0x000fe200078e00ff */
[----:B------:R-:W1:Y:S06]  /*0290*/  LDCU.64 UR6, c[0x0][0x3b0] ;  /* 0x00007600ff0677ac */ /* 0x000e6c0008000a00 */
[----:B------:R-:W2:Y:S01]  /*02a0*/  LDC R0, c[0x0][0x3b4] ;  /* 0x0000ed00ff007b82 */ /* 0x000ea20000000800 */
[----:B0-----:R-:W-:-:S06]  /*02b0*/  IMAD.WIDE R6, R14, 0x8, R6 ;  /* 0x000000080e067825 */ /* 0x001fcc00078e0206 */
[----:B------:R-:W3:Y:S01]  /*02c0*/  LDG.E.64 R6, desc[UR4][R6.64] ;  /* 0x0000000406067981 */ /* 0x000ee2000c1e1b00 */
[----:B------:R-:W-:Y:S01]  /*02d0*/  BSSY.RECONVERGENT B0, `(.L_x_11) ;  /* 0x0000019000007945 */ /* 0x000fe20003800200 */
[----:B--2---:R-:W-:Y:S01]  /*02e0*/  FSETP.GEU.AND P1, PT, |R0|, 6.5827683646048100446e-37, PT ;  /* 0x036000000000780b */ /* 0x004fe20003f2e200 */
[----:B---3--:R-:W0:Y:S02]  /*02f0*/  MUFU.RCP64H R3, R7 ;  /* 0x0000000700037308 */ /* 0x008e240000001800 */
[----:B0-----:R-:W-:-:S08]  /*0300*/  DFMA R8, -R6, R2, 1 ;  /* 0x3ff000000608742b */ /* 0x001fd00000000102 */
[----:B------:R-:W-:-:S08]  /*0310*/  DFMA R8, R8, R8, R8 ;  /* 0x000000080808722b */ /* 0x000fd00000000008 */
[----:B------:R-:W-:-:S08]  /*0320*/  DFMA R8, R2, R8, R2 ;  /* 0x000000080208722b */ /* 0x000fd00000000002 */
[----:B------:R-:W-:-:S08]  /*0330*/  DFMA R2, -R6, R8, 1 ;  /* 0x3ff000000602742b */ /* 0x000fd00000000108 */
[----:B------:R-:W-:-:S08]  /*0340*/  DFMA R2, R8, R2, R8 ;  /* 0x000000020802722b */ /* 0x000fd00000000008 */
[----:B-1----:R-:W-:-:S08]  /*0350*/  DMUL R8, R2, UR6 ;  /* 0x0000000602087c28 */ /* 0x002fd00008000000 */
[----:B------:R-:W-:Y:S01]  /*0360*/  DFMA R10, -R6, R8, UR6 ;  /* 0x00000006060a7e2b */ /* 0x000fe20008000108 */
[----:B------:R-:W0:Y:S07]  /*0370*/  LDCU.64 UR6, c[0x0][0x3a8] ;  /* 0x00007500ff0677ac */ /* 0x000e2e0008000a00 */
[----:B------:R-:W-:-:S10]  /*0380*/  DFMA R2, R2, R10, R8 ;  /* 0x0000000a0202722b */ /* 0x000fd40000000008 */
[----:B------:R-:W-:Y:S01]  /*0390*/  FFMA R8, RZ, R7, R3 ;  /* 0x00000007ff087223 */ /* 0x000fe20000000003 */
[----:B0-----:R-:W-:-:S04]  /*03a0*/  DMUL R4, R4, UR6 ;  /* 0x0000000604047c28 */ /* 0x001fc80008000000 */
[----:B------:R-:W-:-:S13]  /*03b0*/  FSETP.GT.AND P0, PT, |R8|, 1.469367938527859385e-39, PT ;  /* 0x001000000800780b */ /* 0x000fda0003f04200 */
[----:B------:R-:W-:Y:S05]  /*03c0*/  @P0 BRA P1, `(.L_x_12) ;  /* 0x0000000000240947 */ /* 0x000fea0000800000 */
[----:B------:R-:W0:Y:S01]  /*03d0*/  LDCU.64 UR6, c[0x0][0x3b0] ;  /* 0x00007600ff0677ac */ /* 0x000e220008000a00 */
[----:B------:R-:W-:Y:S01]  /*03e0*/  IMAD.MOV.U32 R8, RZ, RZ, R6 ;  /* 0x000000ffff087224 */ /* 0x000fe200078e0006 */
[----:B------:R-:W-:Y:S01]  /*03f0*/  MOV R0, 0x440 ;  /* 0x0000044000007802 */ /* 0x000fe20000000f00 */
[----:B------:R-:W-:Y:S02]  /*0400*/  IMAD.MOV.U32 R9, RZ, RZ, R7 ;  /* 0x000000ffff097224 */ /* 0x000fe400078e0007 */
[----:B0-----:R-:W-:Y:S02]  /*0410*/  IMAD.U32 R2, RZ, RZ, UR6 ;  /* 0x00000006ff027e24 */ /* 0x001fe4000f8e00ff */
[----:B------:R-:W-:-:S07]  /*0420*/  IMAD.U32 R3, RZ, RZ, UR7 ;  /* 0x00000007ff037e24 */ /* 0x000fce000f8e00ff */
[----:B------:R-:W-:Y:S05]  /*0430*/  CALL.REL.NOINC `($__internal_1_$__cuda_sm20_div_rn_f64_full) ;  /* 0x0000001400007944 */ /* 0x000fea0003c00000 */
[----:B------:R-:W-:Y:S02]  /*0440*/  IMAD.MOV.U32 R2, RZ, RZ, R12 ;  /* 0x000000ffff027224 */ /* 0x000fe400078e000c */
[----:B------:R-:W-:-:S07]  /*0450*/  IMAD.MOV.U32 R3, RZ, RZ, R13 ;  /* 0x000000ffff037224 */ /* 0x000fce00078e000d */
.L_x_12:
[----:B------:R-:W-:Y:S05]  /*0460*/  BSYNC.RECONVERGENT B0 ;  /* 0x0000000000007941 */ /* 0x000fea0003800200 */
.L_x_11:
[----:B------:R-:W-:Y:S01]  /*0470*/  FSETP.GEU.AND P0, PT, |R3|, 1.7687499523162841797, PT ;  /* 0x3fe266660300780b */ /* 0x000fe20003f0e200 */
[----:B------:R-:W-:-:S12]  /*0480*/  BSSY.RECONVERGENT B0, `(.L_x_13) ;  /* 0x0000071000007945 */ /* 0x000fd80003800200 */
[----:B------:R-:W-:Y:S05]  /*0490*/  @P0 BRA `(.L_x_14) ;  /* 0x0000000000a80947 */ /* 0x000fea0003800000 */
[----:B------:R-:W-:Y:S01]  /*04a0*/  DMUL R6, R2, R2 ;  /* 0x0000000202067228 */ /* 0x000fe20000000000 */
[----:B------:R-:W-:Y:S01]  /*04b0*/  IMAD.MOV.U32 R8, RZ, RZ, 0x180754af ;  /* 0x180754afff087424 */ /* 0x000fe200078e00ff */
[----:B------:R-:W-:Y:S01]  /*04c0*/  UMOV UR6, 0xdc1895e9 ;  /* 0xdc1895e900067882 */ /* 0x000fe20000000000 */
[----:B------:R-:W-:Y:S01]  /*04d0*/  IMAD.MOV.U32 R9, RZ, RZ, 0x3fb3823b ;  /* 0x3fb3823bff097424 */ /* 0x000fe200078e00ff */
[----:B------:R-:W-:-:S05]  /*04e0*/  UMOV UR7, 0x3fb0066b ;  /* 0x3fb0066b00077882 */ /* 0x000fca0000000000 */
[----:B------:R-:W-:Y:S01]  /*04f0*/  DFMA R8, R6, UR6, -R8 ;  /* 0x0000000606087c2b */ /* 0x000fe20008000808 */
[----:B------:R-:W-:Y:S01]  /*0500*/  UMOV UR6, 0xcc2f79ae ;  /* 0xcc2f79ae00067882 */ /* 0x000fe20000000000 */
[----:B------:R-:W-:-:S06]  /*0510*/  UMOV UR7, 0x3fb11e52 ;  /* 0x3fb11e5200077882 */ /* 0x000fcc0000000000 */
[----:B------:R-:W-:Y:S01]  /*0520*/  DFMA R8, R6, R8, UR6 ;  /* 0x0000000606087e2b */ /* 0x000fe20008000008 */
[----:B------:R-:W-:Y:S01]  /*0530*/  UMOV UR6, 0x3526861b ;  /* 0x3526861b00067882 */ /* 0x000fe20000000000 */
[----:B------:R-:W-:-:S06]  /*0540*/  UMOV UR7, 0x3f924eaf ;  /* 0x3f924eaf00077882 */ /* 0x000fcc0000000000 */
[----:B------:R-:W-:Y:S01]  /*0550*/  DFMA R8, R6, R8, -UR6 ;  /* 0x8000000606087e2b */ /* 0x000fe20008000008 */
[----:B------:R-:W-:Y:S01]  /*0560*/  UMOV UR6, 0xa31e6cb7 ;  /* 0xa31e6cb700067882 */ /* 0x000fe20000000000 */
[----:B------:R-:W-:-:S06]  /*0570*/  UMOV UR7, 0x3f91df02 ;  /* 0x3f91df0200077882 */ /* 0x000fcc0000000000 */
[----:B------:R-:W-:Y:S01]  /*0580*/  DFMA R8, R6, R8, UR6 ;  /* 0x0000000606087e2b */ /* 0x000fe20008000008 */
        /* <DEDUP_REMOVED lines=23> */
[----:B------:R-:W-:-:S08]  /*0700*/  DFMA R8, R6, R8, UR6 ;  /* 0x0000000606087e2b */ /* 0x000fd00008000008 */
[----:B------:R-:W-:-:S08]  /*0710*/  DMUL R8, R6, R8 ;  /* 0x0000000806087228 */ /* 0x000fd00000000000 */
[----:B------:R-:W-:Y:S01]  /*0720*/  DFMA R18, R8, R2, R2 ;  /* 0x000000020812722b */ /* 0x000fe20000000002 */
[----:B------:R-:W-:Y:S10]  /*0730*/  BRA `(.L_x_15) ;  /* 0x0000000400147947 */ /* 0x000ff40003800000 */
.L_x_14:
[----:B------:R-:W-:Y:S01]  /*0740*/  IMAD.MOV.U32 R6, RZ, RZ, 0x0 ;  /* 0x00000000ff067424 */ /* 0x000fe200078e00ff */
[----:B------:R-:W-:Y:S01]  /*0750*/  UMOV UR6, 0xdc1895e9 ;  /* 0xdc1895e900067882 */ /* 0x000fe20000000000 */
[----:B------:R-:W-:Y:S01]  /*0760*/  IMAD.MOV.U32 R7, RZ, RZ, 0x3fe00000 ;  /* 0x3fe00000ff077424 */ /* 0x000fe200078e00ff */
[----:B------:R-:W-:Y:S01]  /*0770*/  UMOV UR7, 0x3fb0066b ;  /* 0x3fb0066b00077882 */ /* 0x000fe20000000000 */
[----:B------:R-:W-:Y:S01]  /*0780*/  IMAD.MOV.U32 R8, RZ, RZ, 0x180754af ;  /* 0x180754afff087424 */ /* 0x000fe200078e00ff */
[----:B------:R-:W-:Y:S01]  /*0790*/  UMOV UR8, 0x54442d18 ;  /* 0x54442d1800087882 */ /* 0x000fe20000000000 */
[----:B------:R-:W-:Y:S01]  /*07a0*/  IMAD.MOV.U32 R9, RZ, RZ, 0x3fb3823b ;  /* 0x3fb3823bff097424 */ /* 0x000fe200078e00ff */
[----:B------:R-:W-:Y:S01]  /*07b0*/  UMOV UR9, 0x3fe921fb ;  /* 0x3fe921fb00097882 */ /* 0x000fe20000000000 */
[----:B------:R-:W-:-:S08]  /*07c0*/  DFMA R6, |R2|, -R6, 0.5 ;  /* 0x3fe000000206742b */ /* 0x000fd00000000a06 */
[C---:B------:R-:W-:Y:S01]  /*07d0*/  DFMA R8, R6.reuse, UR6, -R8 ;  /* 0x0000000606087c2b */ /* 0x040fe20008000808 */
[----:B------:R-:W-:Y:S01]  /*07e0*/  UMOV UR6, 0xcc2f79ae ;  /* 0xcc2f79ae00067882 */ /* 0x000fe20000000000 */
[----:B------:R-:W-:Y:S01]  /*07f0*/  UMOV UR7, 0x3fb11e52 ;  /* 0x3fb11e5200077882 */ /* 0x000fe20000000000 */
[----:B------:R-:W-:Y:S01]  /*0800*/  ISETP.GE.AND P1, PT, R7, RZ, PT ;  /* 0x000000ff0700720c */ /* 0x000fe20003f26270 */
[----:B------:R-:W-:-:S04]  /*0810*/  DSETP.NE.AND P0, PT, R6, RZ, PT ;  /* 0x000000ff0600722a */ /* 0x000fc80003f05000 */
[----:B------:R-:W-:Y:S01]  /*0820*/  DFMA R8, R6, R8, UR6 ;  /* 0x0000000606087e2b */ /* 0x000fe20008000008 */
[----:B------:R-:W-:Y:S01]  /*0830*/  UMOV UR6, 0x3526861b ;  /* 0x3526861b00067882 */ /* 0x000fe20000000000 */
[----:B------:R-:W-:-:S06]  /*0840*/  UMOV UR7, 0x3f924eaf ;  /* 0x3f924eaf00077882 */ /* 0x000fcc0000000000 */
[----:B------:R-:W-:Y:S01]  /*0850*/  DFMA R10, R6, R8, -UR6 ;  /* 0x80000006060a7e2b */ /* 0x000fe20008000008 */
[----:B------:R-:W-:Y:S01]  /*0860*/  UMOV UR6, 0xa31e6cb7 ;  /* 0xa31e6cb700067882 */ /* 0x000fe20000000000 */
[----:B------:R-:W0:Y:S01]  /*0870*/  MUFU.RSQ64H R9, R7 ;  /* 0x0000000700097308 */ /* 0x000e220000001c00 */
[----:B------:R-:W-:Y:S01]  /*0880*/  UMOV UR7, 0x3f91df02 ;  /* 0x3f91df0200077882 */ /* 0x000fe20000000000 */
[----:B------:R-:W-:-:S04]  /*0890*/  IMAD.MOV.U32 R8, RZ, RZ, RZ ;  /* 0x000000ffff087224 */ /* 0x000fc800078e00ff */
[----:B------:R-:W-:Y:S01]  /*08a0*/  DFMA R10, R6, R10, UR6 ;  /* 0x00000006060a7e2b */ /* 0x000fe2000800000a */
[----:B------:R-:W-:Y:S01]  /*08b0*/  UMOV UR6, 0xb0eec6cc ;  /* 0xb0eec6cc00067882 */ /* 0x000fe20000000000 */
[----:B------:R-:W-:-:S06]  /*08c0*/  UMOV UR7, 0x3f847d18 ;  /* 0x3f847d1800077882 */ /* 0x000fcc0000000000 */
[C---:B------:R-:W-:Y:S01]  /*08d0*/  DFMA R10, R6.reuse, R10, UR6 ;  /* 0x00000006060a7e2b */ /* 0x040fe2000800000a */
[----:B------:R-:W-:Y:S01]  /*08e0*/  UMOV UR6, 0x61ba53b0 ;  /* 0x61ba53b000067882 */ /* 0x000fe20000000000 */
[----:B------:R-:W-:Y:S01]  /*08f0*/  UMOV UR7, 0x3f8d0af9 ;  /* 0x3f8d0af900077882 */ /* 0x000fe20000000000 */
[----:B0-----:R-:W-:-:S05]  /*0900*/  DMUL R12, R6, R8 ;  /* 0x00000008060c7228 */ /* 0x001fca0000000000 */
[----:B------:R-:W-:Y:S01]  /*0910*/  DFMA R18, R6, R10, UR6 ;  /* 0x0000000606127e2b */ /* 0x000fe2000800000a */
[----:B------:R-:W-:Y:S01]  /*0920*/  UMOV UR6, 0x34cf1c48 ;  /* 0x34cf1c4800067882 */ /* 0x000fe20000000000 */
[----:B------:R-:W-:Y:S01]  /*0930*/  VIADD R11, R9, 0xfff00000 ;  /* 0xfff00000090b7836 */ /* 0x000fe20000000000 */
[----:B------:R-:W-:Y:S01]  /*0940*/  DFMA R16, R12, -R12, R6 ;  /* 0x8000000c0c10722b */ /* 0x000fe20000000006 */
[----:B------:R-:W-:Y:S01]  /*0950*/  UMOV UR7, 0x3f91bf77 ;  /* 0x3f91bf7700077882 */ /* 0x000fe20000000000 */
[----:B------:R-:W-:-:S03]  /*0960*/  IMAD.MOV.U32 R10, RZ, RZ, RZ ;  /* 0x000000ffff0a7224 */ /* 0x000fc600078e00ff */
[----:B------:R-:W-:Y:S01]  /*0970*/  DFMA R18, R6, R18, UR6 ;  /* 0x0000000606127e2b */ /* 0x000fe20008000012 */
[----:B------:R-:W-:Y:S01]  /*0980*/  UMOV UR6, 0x83144ef7 ;  /* 0x83144ef700067882 */ /* 0x000fe20000000000 */
[----:B------:R-:W-:Y:S01]  /*0990*/  UMOV UR7, 0x3f96e914 ;  /* 0x3f96e91400077882 */ /* 0x000fe20000000000 */
[----:B------:R-:W-:-:S05]  /*09a0*/  DFMA R16, R10, R16, R12 ;  /* 0x000000100a10722b */ /* 0x000fca000000000c */
[----:B------:R-:W-:Y:S01]  /*09b0*/  DFMA R18, R6, R18, UR6 ;  /* 0x0000000606127e2b */ /* 0x000fe20008000012 */
[----:B------:R-:W-:Y:S01]  /*09c0*/  UMOV UR6, 0xa4f9f81 ;  /* 0x0a4f9f8100067882 */ /* 0x000fe20000000000 */
[----:B------:R-:W-:Y:S01]  /*09d0*/  UMOV UR7, 0x3f9f1c6e ;  /* 0x3f9f1c6e00077882 */ /* 0x000fe20000000000 */
[-C--:B------:R-:W-:Y:S02]  /*09e0*/  DFMA R8, R8, -R16.reuse, 1 ;  /* 0x3ff000000808742b */ /* 0x080fe40000000810 */
[----:B------:R-:W-:-:S03]  /*09f0*/  DFMA R12, R16, -R16, R6 ;  /* 0x80000010100c722b */ /* 0x000fc60000000006 */
[----:B------:R-:W-:Y:S01]  /*0a00*/  DFMA R18, R6, R18, UR6 ;  /* 0x0000000606127e2b */ /* 0x000fe20008000012 */
[----:B------:R-:W-:Y:S01]  /*0a10*/  UMOV UR6, 0xc27fa92b ;  /* 0xc27fa92b00067882 */ /* 0x000fe20000000000 */
[----:B------:R-:W-:Y:S01]  /*0a20*/  UMOV UR7, 0x3fa6db6d ;  /* 0x3fa6db6d00077882 */ /* 0x000fe20000000000 */
[----:B------:R-:W-:-:S05]  /*0a30*/  DFMA R8, R10, R8, R10 ;  /* 0x000000080a08722b */ /* 0x000fca000000000a */
[----:B------:R-:W-:Y:S01]  /*0a40*/  DFMA R18, R6, R18, UR6 ;  /* 0x0000000606127e2b */ /* 0x000fe20008000012 */
[----:B------:R-:W-:Y:S01]  /*0a50*/  UMOV UR6, 0x3320f91b ;  /* 0x3320f91b00067882 */ /* 0x000fe20000000000 */
[----:B------:R-:W-:Y:S01]  /*0a60*/  UMOV UR7, 0x3fb33333 ;  /* 0x3fb3333300077882 */ /* 0x000fe20000000000 */
[----:B------:R-:W-:-:S05]  /*0a70*/  DFMA R8, R8, R12, R16 ;  /* 0x0000000c0808722b */ /* 0x000fca0000000010 */
[----:B------:R-:W-:Y:S01]  /*0a80*/  DFMA R18, R6, R18, UR6 ;  /* 0x0000000606127e2b */ /* 0x000fe20008000012 */
[----:B------:R-:W-:Y:S01]  /*0a90*/  UMOV UR6, 0x55555f4d ;  /* 0x55555f4d00067882 */ /* 0x000fe20000000000 */
[----:B------:R-:W-:-:S03]  /*0aa0*/  UMOV UR7, 0x3fc55555 ;  /* 0x3fc5555500077882 */ /* 0x000fc60000000000 */
[----:B------:R-:W-:Y:S02]  /*0ab0*/  FSEL R11, R8, RZ, P1 ;  /* 0x000000ff080b7208 */ /* 0x000fe40000800000 */
[----:B------:R-:W-:Y:S01]  /*0ac0*/  FSEL R9, R9, -QNAN , P1 ;  /* 0xfff8000009097808 */ /* 0x000fe20000800000 */
[----:B------:R-:W-:Y:S01]  /*0ad0*/  DFMA R18, R6, R18, UR6 ;  /* 0x0000000606127e2b */ /* 0x000fe20008000012 */
[----:B------:R-:W-:Y:S01]  /*0ae0*/  FSEL R8, R11, R6, P0 ;  /* 0x000000060b087208 */ /* 0x000fe20000000000 */
[----:B------:R-:W-:Y:S01]  /*0af0*/  UMOV UR6, 0x33145c07 ;  /* 0x33145c0700067882 */ /* 0x000fe20000000000 */
[----:B------:R-:W-:Y:S01]  /*0b00*/  FSEL R9, R9, R7, P0 ;  /* 0x0000000709097208 */ /* 0x000fe20000000000 */
[----:B------:R-:W-:-:S04]  /*0b10*/  UMOV UR7, 0x3c91a626 ;  /* 0x3c91a62600077882 */ /* 0x000fc80000000000 */
[----:B------:R-:W-:Y:S02]  /*0b20*/  DMUL R18, R6, R18 ;  /* 0x0000001206127228 */ /* 0x000fe40000000000 */
[----:B------:R-:W-:-:S08]  /*0b30*/  DMUL R8, R8, -2 ;  /* 0xc000000008087828 */ /* 0x000fd00000000000 */
[----:B------:R-:W-:Y:S02]  /*0b40*/  DADD R6, R8, UR8 ;  /* 0x0000000808067e29 */ /* 0x000fe40008000000 */
[----:B------:R-:W-:-:S08]  /*0b50*/  DFMA R18, R18, R8, UR6 ;  /* 0x0000000612127e2b */ /* 0x000fd00008000008 */
[----:B------:R-:W-:-:S08]  /*0b60*/  DADD R6, R18, R6 ;  /* 0x0000000012067229 */ /* 0x000fd00000000006 */
[----:B------:R-:W-:-:S10]  /*0b70*/  DADD R18, R6, UR8 ;  /* 0x0000000806127e29 */ /* 0x000fd40008000000 */
[----:B------:R-:W-:-:S07]  /*0b80*/  LOP3.LUT R19, R19, 0x80000000, R3, 0xb8, !PT ;  /* 0x8000000013137812 */ /* 0x000fce00078eb803 */
.L_x_15:
[----:B------:R-:W-:Y:S05]  /*0b90*/  BSYNC.RECONVERGENT B0 ;  /* 0x0000000000007941 */ /* 0x000fea0003800200 */
.L_x_13:
[----:B------:R-:W-:Y:S01]  /*0ba0*/  DSETP.NEU.AND P1, PT, |R18|, +INF , PT ;  /* 0x7ff000001200742a */ /* 0x000fe20003f2d200 */
[----:B------:R-:W-:-:S13]  /*0bb0*/  BSSY.RECONVERGENT B0, `(.L_x_16) ;  /* 0x000001c000007945 */ /* 0x000fda0003800200 */
[----:B------:R-:W-:Y:S01]  /*0bc0*/  @!P1 DMUL R2, RZ, R18 ;  /* 0x00000012ff029228 */ /* 0x000fe20000000000 */
[----:B------:R-:W-:Y:S01]  /*0bd0*/  @!P1 PLOP3.LUT P0, PT, PT, PT, PT, 0x80, 0x8 ;  /* 0x000000000008981c */ /* 0x000fe20003f0f070 */
[----:B------:R-:W-:-:S12]  /*0be0*/  @!P1 BRA `(.L_x_17) ;  /* 0x0000000000609947 */ /* 0x000fd80003800000 */
[----:B------:R-:W-:Y:S01]  /*0bf0*/  UMOV UR6, 0x6dc9c883 ;  /* 0x6dc9c88300067882 */ /* 0x000fe20000000000 */
[----:B------:R-:W-:Y:S01]  /*0c00*/  UMOV UR7, 0x3fe45f30 ;  /* 0x3fe45f3000077882 */ /* 0x000fe20000000000 */
[C---:B------:R-:W-:Y:S01]  /*0c10*/  DSETP.GE.AND P0, PT, |R18|.reuse, 2.14748364800000000000e+09, PT ;  /* 0x41e000001200742a */ /* 0x040fe20003f06200 */
[----:B------:R-:W-:Y:S01]  /*0c20*/  BSSY.RECONVERGENT B1, `(.L_x_18) ;  /* 0x0000012000017945 */ /* 0x000fe20003800200 */
[----:B------:R-:W-:Y:S01]  /*0c30*/  DMUL R6, R18, UR6 ;  /* 0x0000000612067c28 */ /* 0x000fe20008000000 */
[----:B------:R-:W-:Y:S01]  /*0c40*/  UMOV UR6, 0x54442d18 ;  /* 0x54442d1800067882 */ /* 0x000fe20000000000 */
[----:B------:R-:W-:-:S08]  /*0c50*/  UMOV UR7, 0x3ff921fb ;  /* 0x3ff921fb00077882 */ /* 0x000fd00000000000 */
[----:B------:R-:W0:Y:S08]  /*0c60*/  F2I.F64 R6, R6 ;  /* 0x0000000600067311 */ /* 0x000e300000301100 */
[----:B0-----:R-:W0:Y:S02]  /*0c70*/  I2F.F64 R2, R6 ;  /* 0x0000000600027312 */ /* 0x001e240000201c00 */
[----:B0-----:R-:W-:Y:S01]  /*0c80*/  DFMA R8, R2, -UR6, R18 ;  /* 0x8000000602087c2b */ /* 0x001fe20008000012 */
[----:B------:R-:W-:Y:S01]  /*0c90*/  UMOV UR6, 0x33145c00 ;  /* 0x33145c0000067882 */ /* 0x000fe20000000000 */
[----:B------:R-:W-:-:S06]  /*0ca0*/  UMOV UR7, 0x3c91a626 ;  /* 0x3c91a62600077882 */ /* 0x000fcc0000000000 */
[----:B------:R-:W-:Y:S01]  /*0cb0*/  DFMA R8, R2, -UR6, R8 ;  /* 0x8000000602087c2b */ /* 0x000fe20008000008 */
[----:B------:R-:W-:Y:S01]  /*0cc0*/  UMOV UR6, 0x252049c0 ;  /* 0x252049c000067882 */ /* 0x000fe20000000000 */
[----:B------:R-:W-:-:S06]  /*0cd0*/  UMOV UR7, 0x397b839a ;  /* 0x397b839a00077882 */ /* 0x000fcc0000000000 */
[----:B------:R-:W-:Y:S01]  /*0ce0*/  DFMA R2, R2, -UR6, R8 ;  /* 0x8000000602027c2b */ /* 0x000fe20008000008 */
[----:B------:R-:W-:Y:S10]  /*0cf0*/  @!P0 BRA `(.L_x_19) ;  /* 0x0000000000108947 */ /* 0x000ff40003800000 */
[----:B------:R-:W-:-:S07]  /*0d00*/  MOV R16, 0xd20 ;  /* 0x00000d2000107802 */ /* 0x000fce0000000f00 */
[----:B------:R-:W-:Y:S05]  /*0d10*/  CALL.REL.NOINC `($_Z7prewarpPdS_dddddi$__internal_trig_reduction_slowpathd) ;  /* 0x00000010003c7944 */ /* 0x000fea0003c00000 */
[----:B------:R-:W-:Y:S02]  /*0d20*/  IMAD.MOV.U32 R2, RZ, RZ, R12 ;  /* 0x000000ffff027224 */ /* 0x000fe400078e000c */
[----:B------:R-:W-:-:S07]  /*0d30*/  IMAD.MOV.U32 R3, RZ, RZ, R13 ;  /* 0x000000ffff037224 */ /* 0x000fce00078e000d */
.L_x_19:
[----:B------:R-:W-:Y:S05]  /*0d40*/  BSYNC.RECONVERGENT B1 ;  /* 0x0000000000017941 */ /* 0x000fea0003800200 */
.L_x_18:
[----:B------:R-:W-:-:S04]  /*0d50*/  LOP3.LUT R6, R6, 0x1, RZ, 0xc0, !PT ;  /* 0x0000000106067812 */ /* 0x000fc800078ec0ff */
[----:B------:R-:W-:-:S13]  /*0d60*/  ISETP.NE.U32.AND P0, PT, R6, 0x1, PT ;  /* 0x000000010600780c */ /* 0x000fda0003f05070 */
.L_x_17:
[----:B------:R-:W-:Y:S05]  /*0d70*/  BSYNC.RECONVERGENT B0 ;  /* 0x0000000000007941 */ /* 0x000fea0003800200 */
.L_x_16:
[----:B------:R-:W-:Y:S01]  /*0d80*/  DMUL R6, R2, R2 ;  /* 0x0000000202067228 */ /* 0x000fe20000000000 */
[----:B------:R-:W-:Y:S01]  /*0d90*/  IMAD.MOV.U32 R8, RZ, RZ, 0x5b27ebb1 ;  /* 0x5b27ebb1ff087424 */ /* 0x000fe200078e00ff */
[----:B------:R-:W-:Y:S01]  /*0da0*/  UMOV UR6, 0x2799bcb9 ;  /* 0x2799bcb900067882 */ /* 0x000fe20000000000 */
[----:B------:R-:W-:Y:S01]  /*0db0*/  IMAD.MOV.U32 R9, RZ, RZ, 0x3ef9757c ;  /* 0x3ef9757cff097424 */ /* 0x000fe200078e00ff */
[----:B------:R-:W-:Y:S01]  /*0dc0*/  UMOV UR7, 0x3ee48dac ;  /* 0x3ee48dac00077882 */ /* 0x000fe20000000000 */
[----:B------:R-:W-:Y:S04]  /*0dd0*/  BSSY.RECONVERGENT B0, `(.L_x_20) ;  /* 0x0000036000007945 */ /* 0x000fe80003800200 */
        /* <DEDUP_REMOVED lines=42> */
[----:B------:R-:W-:Y:S10]  /*1080*/  @P0 BRA `(.L_x_21) ;  /* 0x0000000000280947 */ /* 0x000ff40003800000 */
[----:B------:R-:W0:Y:S01]  /*1090*/  MUFU.RCP64H R11, R7 ;  /* 0x00000007000b7308 */ /* 0x000e220000001800 */
[----:B------:R-:W-:-:S06]  /*10a0*/  IMAD.MOV.U32 R10, RZ, RZ, RZ ;  /* 0x000000ffff0a7224 */ /* 0x000fcc00078e00ff */
[----:B0-----:R-:W-:-:S08]  /*10b0*/  DFMA R8, -R6, R10, 1 ;  /* 0x3ff000000608742b */ /* 0x001fd0000000010a */
[----:B------:R-:W-:Y:S02]  /*10c0*/  DFMA R12, R8, R8, R8 ;  /* 0x00000008080c722b */ /* 0x000fe40000000008 */
[----:B------:R-:W-:-:S06]  /*10d0*/  DADD R8, R6, -R2 ;  /* 0x0000000006087229 */ /* 0x000fcc0000000802 */
[----:B------:R-:W-:Y:S02]  /*10e0*/  DFMA R12, R10, R12, R10 ;  /* 0x0000000c0a0c722b */ /* 0x000fe4000000000a */
[----:B------:R-:W-:-:S06]  /*10f0*/  DFMA R8, R16, R2, -R8 ;  /* 0x000000021008722b */ /* 0x000fcc0000000808 */
[----:B------:R-:W-:-:S08]  /*1100*/  DFMA R2, R6, -R12, 1 ;  /* 0x3ff000000602742b */ /* 0x000fd0000000080c */
[----:B------:R-:W-:-:S08]  /*1110*/  DFMA R2, R8, -R12, R2 ;  /* 0x8000000c0802722b */ /* 0x000fd00000000002 */
[----:B------:R-:W-:-:S11]  /*1120*/  DFMA R6, -R12, R2, -R12 ;  /* 0x000000020c06722b */ /* 0x000fd6000000090c */
.L_x_21:
[----:B------:R-:W-:Y:S05]  /*1130*/  BSYNC.RECONVERGENT B0 ;  /* 0x0000000000007941 */ /* 0x000fea0003800200 */
.L_x_20:
[----:B------:R-:W0:Y:S01]  /*1140*/  MUFU.RCP64H R3, R7 ;  /* 0x0000000700037308 */ /* 0x000e220000001800 */
[----:B------:R-:W-:Y:S01]  /*1150*/  IMAD.MOV.U32 R2, RZ, RZ, 0x1 ;  /* 0x00000001ff027424 */ /* 0x000fe200078e00ff */
[----:B------:R-:W1:Y:S01]  /*1160*/  LDCU.64 UR6, c[0x0][0x3b0] ;  /* 0x00007600ff0677ac */ /* 0x000e620008000a00 */
[----:B------:R-:W2:Y:S01]  /*1170*/  LDC R0, c[0x0][0x3b4] ;  /* 0x0000ed00ff007b82 */ /* 0x000ea20000000800 */
[----:B------:R-:W-:Y:S03]  /*1180*/  BSSY.RECONVERGENT B0, `(.L_x_22) ;  /* 0x0000016000007945 */ /* 0x000fe60003800200 */
[----:B0-----:R-:W-:-:S08]  /*1190*/  DFMA R8, R2, -R6, 1 ;  /* 0x3ff000000208742b */ /* 0x001fd00000000806 */
[----:B------:R-:W-:Y:S01]  /*11a0*/  DFMA R8, R8, R8, R8 ;  /* 0x000000080808722b */ /* 0x000fe20000000008 */
[----:B--2---:R-:W-:-:S07]  /*11b0*/  FSETP.GEU.AND P1, PT, |R0|, 6.5827683646048100446e-37, PT ;  /* 0x036000000000780b */ /* 0x004fce0003f2e200 */
[----:B------:R-:W-:-:S08]  /*11c0*/  DFMA R8, R2, R8, R2 ;  /* 0x000000080208722b */ /* 0x000fd00000000002 */
[----:B------:R-:W-:-:S08]  /*11d0*/  DFMA R2, R8, -R6, 1 ;  /* 0x3ff000000802742b */ /* 0x000fd00000000806 */
[----:B------:R-:W-:-:S08]  /*11e0*/  DFMA R2, R8, R2, R8 ;  /* 0x000000020802722b */ /* 0x000fd00000000008 */
[----:B-1----:R-:W-:-:S08]  /*11f0*/  DMUL R8, R2, UR6 ;  /* 0x0000000602087c28 */ /* 0x002fd00008000000 */
[----:B------:R-:W-:-:S08]  /*1200*/  DFMA R10, R8, -R6, UR6 ;  /* 0x00000006080a7e2b */ /* 0x000fd00008000806 */
[----:B------:R-:W-:-:S10]  /*1210*/  DFMA R2, R2, R10, R8 ;  /* 0x0000000a0202722b */ /* 0x000fd40000000008 */
[----:B------:R-:W-:-:S05]  /*1220*/  FFMA R8, RZ, R7, R3 ;  /* 0x00000007ff087223 */ /* 0x000fca0000000003 */
        /* <DEDUP_REMOVED lines=11> */
.L_x_23:
[----:B------:R-:W-:Y:S05]  /*12e0*/  BSYNC.RECONVERGENT B0 ;  /* 0x0000000000007941 */ /* 0x000fea0003800200 */
.L_x_22:
[----:B------:R-:W-:Y:S01]  /*12f0*/  DSETP.NEU.AND P0, PT, |R4|, +INF , PT ;  /* 0x7ff000000400742a */ /* 0x000fe20003f0d200 */
[----:B------:R-:W-:-:S13]  /*1300*/  BSSY.RECONVERGENT B0, `(.L_x_24) ;  /* 0x000001c000007945 */ /* 0x000fda0003800200 */
[----:B------:R-:W-:Y:S01]  /*1310*/  @!P0 DMUL R12, RZ, R4 ;  /* 0x00000004ff0c8228 */ /* 0x000fe20000000000 */
[----:B------:R-:W-:Y:S01]  /*1320*/  @!P0 IMAD.MOV.U32 R0, RZ, RZ, 0x1 ;  /* 0x00000001ff008424 */ /* 0x000fe200078e00ff */
[----:B------:R-:W-:Y:S09]  /*1330*/  @!P0 BRA `(.L_x_25) ;  /* 0x0000000000608947 */ /* 0x000ff20003800000 */
[----:B------:R-:W-:Y:S01]  /*1340*/  UMOV UR6, 0x6dc9c883 ;  /* 0x6dc9c88300067882 */ /* 0x000fe20000000000 */
[----:B------:R-:W-:Y:S01]  /*1350*/  UMOV UR7, 0x3fe45f30 ;  /* 0x3fe45f3000077882 */ /* 0x000fe20000000000 */
[C---:B------:R-:W-:Y:S01]  /*1360*/  DSETP.GE.AND P0, PT, |R4|.reuse, 2.14748364800000000000e+09, PT ;  /* 0x41e000000400742a */ /* 0x040fe20003f06200 */
[----:B------:R-:W-:Y:S01]  /*1370*/  BSSY.RECONVERGENT B1, `(.L_x_26) ;  /* 0x0000013000017945 */ /* 0x000fe20003800200 */
[----:B------:R-:W-:Y:S01]  /*1380*/  DMUL R6, R4, UR6 ;  /* 0x0000000604067c28 */ /* 0x000fe20008000000 */
[----:B------:R-:W-:Y:S01]  /*1390*/  UMOV UR6, 0x54442d18 ;  /* 0x54442d1800067882 */ /* 0x000fe20000000000 */
[----:B------:R-:W-:-:S04]  /*13a0*/  UMOV UR7, 0x3ff921fb ;  /* 0x3ff921fb00077882 */ /* 0x000fc80000000000 */
        /* <DEDUP_REMOVED lines=10> */
[----:B------:R-:W-:Y:S01]  /*1450*/  IMAD.MOV.U32 R18, RZ, RZ, R4 ;  /* 0x000000ffff127224 */ /* 0x000fe200078e0004 */
[----:B------:R-:W-:Y:S01]  /*1460*/  MOV R16, 0x1490 ;  /* 0x0000149000107802 */ /* 0x000fe20000000f00 */
[----:B------:R-:W-:-:S07]  /*1470*/  IMAD.MOV.U32 R19, RZ, RZ, R5 ;  /* 0x000000ffff137224 */ /* 0x000fce00078e0005 */
[----:B------:R-:W-:Y:S05]  /*1480*/  CALL.REL.NOINC `($_Z7prewarpPdS_dddddi$__internal_trig_reduction_slowpathd) ;  /* 0x0000000800607944 */ /* 0x000fea0003c00000 */
[----:B------:R-:W-:-:S07]  /*1490*/  IMAD.MOV.U32 R0, RZ, RZ, R6 ;  /* 0x000000ffff007224 */ /* 0x000fce00078e0006 */
.L_x_27:
[----:B------:R-:W-:Y:S05]  /*14a0*/  BSYNC.RECONVERGENT B1 ;  /* 0x0000000000017941 */ /* 0x000fea0003800200 */
.L_x_26:
[----:B------:R-:W-:-:S07]  /*14b0*/  VIADD R0, R0, 0x1 ;  /* 0x0000000100007836 */ /* 0x000fce0000000000 */
.L_x_25:
[----:B------:R-:W-:Y:S05]  /*14c0*/  BSYNC.RECONVERGENT B0 ;  /* 0x0000000000007941 */ /* 0x000fea0003800200 */
.L_x_24:
[----:B------:R-:W0:Y:S01]  /*14d0*/  LDCU.64 UR6, c[0x4][0x8] ;  /* 0x01000100ff0677ac */ /* 0x000e220008000a00 */
[----:B------:R-:W-:-:S05]  /*14e0*/  IMAD.SHL.U32 R4, R0, 0x40, RZ ;  /* 0x0000004000047824 */ /* 0x000fca00078e00ff */
[----:B------:R-:W-:-:S04]  /*14f0*/  LOP3.LUT R4, R4, 0x40, RZ, 0xc0, !PT ;  /* 0x0000004004047812 */ /* 0x000fc800078ec0ff */
[----:B0-----:R-:W-:-:S05]  /*1500*/  IADD3 R22, P0, PT, R4, UR6, RZ ;  /* 0x0000000604167c10 */ /* 0x001fca000ff1e0ff */
[----:B------:R-:W-:-:S05]  /*1510*/  IMAD.X R23, RZ, RZ, UR7, P0 ;  /* 0x00000007ff177e24 */ /* 0x000fca00080e06ff */
[----:B------:R-:W2:Y:S04]  /*1520*/  LDG.E.128.CONSTANT R4, desc[UR4][R22.64] ;  /* 0x0000000416047981 */ /* 0x000ea8000c1e9d00 */
[----:B------:R-:W3:Y:S04]  /*1530*/  LDG.E.128.CONSTANT R8, desc[UR4][R22.64+0x10] ;  /* 0x0000100416087981 */ /* 0x000ee8000c1e9d00 */
[----:B------:R-:W4:Y:S01]  /*1540*/  LDG.E.128.CONSTANT R16, desc[UR4][R22.64+0x20] ;  /* 0x0000200416107981 */ /* 0x000f22000c1e9d00 */
[----:B------:R-:W-:Y:S01]  /*1550*/  LOP3.LUT R15, R0, 0x1, RZ, 0xc0, !PT ;  /* 0x00000001000f7812 */ /* 0x000fe200078ec0ff */
[----:B------:R-:W-:Y:S01]  /*1560*/  IMAD.MOV.U32 R24, RZ, RZ, 0x20fd8164 ;  /* 0x20fd8164ff187424 */ /* 0x000fe200078e00ff */
[----:B------:R-:W-:Y:S01]  /*1570*/  DMUL R20, R12, R12 ;  /* 0x0000000c0c147228 */ /* 0x000fe20000000000 */
[----:B------:R-:W-:Y:S01]  /*1580*/  FSETP.GEU.AND P1, PT, |R3|, 6.5827683646048100446e-37, PT ;  /* 0x036000000300780b */ /* 0x000fe20003f2e200 */
[----:B------:R-:W-:Y:S01]  /*1590*/  BSSY.RECONVERGENT B0, `(.L_x_28) ;  /* 0x0000026000007945 */ /* 0x000fe20003800200 */
[----:B------:R-:W-:Y:S01]  /*15a0*/  ISETP.NE.U32.AND P0, PT, R15, 0x1, PT ;  /* 0x000000010f00780c */ /* 0x000fe20003f05070 */
[----:B------:R-:W-:-:S03]  /*15b0*/  IMAD.MOV.U32 R15, RZ, RZ, 0x3da8ff83 ;  /* 0x3da8ff83ff0f7424 */ /* 0x000fc600078e00ff */
[----:B------:R-:W-:Y:S02]  /*15c0*/  FSEL R24, R24, -8.06006814911005101289e+34, !P0 ;  /* 0xf9785eba18187808 */ /* 0x000fe40004000000 */
[----:B------:R-:W-:-:S06]  /*15d0*/  FSEL R25, -R15, 0.11223486810922622681, !P0 ;  /* 0x3de5db650f197808 */ /* 0x000fcc0004000100 */
[----:B--2---:R-:W-:-:S08]  /*15e0*/  DFMA R4, R20, R24, R4 ;  /* 0x000000181404722b */ /* 0x004fd00000000004 */
[----:B------:R-:W-:-:S08]  /*15f0*/  DFMA R4, R20, R4, R6 ;  /* 0x000000041404722b */ /* 0x000fd00000000006 */
[----:B---3--:R-:W-:-:S08]  /*1600*/  DFMA R4, R20, R4, R8 ;  /* 0x000000041404722b */ /* 0x008fd00000000008 */
[----:B------:R-:W-:-:S08]  /*1610*/  DFMA R4, R20, R4, R10 ;  /* 0x000000041404722b */ /* 0x000fd0000000000a */
[----:B----4-:R-:W-:-:S08]  /*1620*/  DFMA R4, R20, R4, R16 ;  /* 0x000000041404722b */ /* 0x010fd00000000010 */
[----:B------:R-:W-:-:S08]  /*1630*/  DFMA R4, R20, R4, R18 ;  /* 0x000000041404722b */ /* 0x000fd00000000012 */
[----:B------:R-:W-:Y:S02]  /*1640*/  DFMA R12, R4, R12, R12 ;  /* 0x0000000c040c722b */ /* 0x000fe4000000000c */
[----:B------:R-:W-:-:S10]  /*1650*/  DFMA R4, R20, R4, 1 ;  /* 0x3ff000001404742b */ /* 0x000fd40000000004 */
[----:B------:R-:W-:Y:S02]  /*1660*/  FSEL R6, R4, R12, !P0 ;  /* 0x0000000c04067208 */ /* 0x000fe40004000000 */
[----:B------:R-:W-:Y:S02]  /*1670*/  FSEL R7, R5, R13, !P0 ;  /* 0x0000000d05077208 */ /* 0x000fe40004000000 */
[----:B------:R-:W-:-:S04]  /*1680*/  LOP3.LUT P0, RZ, R0, 0x2, RZ, 0xc0, !PT ;  /* 0x0000000200ff7812 */ /* 0x000fc8000780c0ff */
[----:B------:R-:W-:-:S10]  /*1690*/  DADD R4, RZ, -R6 ;  /* 0x00000000ff047229 */ /* 0x000fd40000000806 */
[----:B------:R-:W-:Y:S02]  /*16a0*/  FSEL R7, R7, R5, !P0 ;  /* 0x0000000507077208 */ /* 0x000fe40004000000 */
[----:B------:R-:W-:Y:S01]  /*16b0*/  FSEL R6, R6, R4, !P0 ;  /* 0x0000000406067208 */ /* 0x000fe20004000000 */
[----:B------:R-:W-:Y:S01]  /*16c0*/  IMAD.MOV.U32 R4, RZ, RZ, 0x1 ;  /* 0x00000001ff047424 */ /* 0x000fe200078e00ff */
[----:B------:R-:W0:Y:S05]  /*16d0*/  MUFU.RCP64H R5, R7 ;  /* 0x0000000700057308 */ /* 0x000e2a0000001800 */
[----:B0-----:R-:W-:-:S08]  /*16e0*/  DFMA R8, -R6, R4, 1 ;  /* 0x3ff000000608742b */ /* 0x001fd00000000104 */
[----:B------:R-:W-:-:S08]  /*16f0*/  DFMA R8, R8, R8, R8 ;  /* 0x000000080808722b */ /* 0x000fd00000000008 */
[----:B------:R-:W-:-:S08]  /*1700*/  DFMA R8, R4, R8, R4 ;  /* 0x000000080408722b */ /* 0x000fd00000000004 */
[----:B------:R-:W-:-:S08]  /*1710*/  DFMA R4, -R6, R8, 1 ;  /* 0x3ff000000604742b */ /* 0x000fd00000000108 */
[----:B------:R-:W-:-:S08]  /*1720*/  DFMA R4, R8, R4, R8 ;  /* 0x000000040804722b */ /* 0x000fd00000000008 */
[----:B------:R-:W-:-:S08]  /*1730*/  DMUL R8, R4, R2 ;  /* 0x0000000204087228 */ /* 0x000fd00000000000 */
[----:B------:R-:W-:-:S08]  /*1740*/  DFMA R10, -R6, R8, R2 ;  /* 0x00000008060a722b */ /* 0x000fd00000000102 */
[----:B------:R-:W-:-:S10]  /*1750*/  DFMA R4, R4, R10, R8 ;  /* 0x0000000a0404722b */ /* 0x000fd40000000008 */
[----:B------:R-:W-:-:S05]  /*1760*/  FFMA R0, RZ, R7, R5 ;  /* 0x00000007ff007223 */ /* 0x000fca0000000005 */
[----:B------:R-:W-:-:S13]  /*1770*/  FSETP.GT.AND P0, PT, |R0|, 1.469367938527859385e-39, PT ;  /* 0x001000000000780b */ /* 0x000fda0003f04200 */
[----:B------:R-:W-:Y:S05]  /*1780*/  @P0 BRA P1, `(.L_x_29) ;  /* 0x0000000000180947 */ /* 0x000fea0000800000 */
[----:B------:R-:W-:Y:S01]  /*1790*/  IMAD.MOV.U32 R8, RZ, RZ, R6 ;  /* 0x000000ffff087224 */ /* 0x000fe200078e0006 */
[----:B------:R-:W-:Y:S01]  /*17a0*/  MOV R0, 0x17d0 ;  /* 0x000017d000007802 */ /* 0x000fe20000000f00 */
[----:B------:R-:W-:-:S07]  /*17b0*/  IMAD.MOV.U32 R9, RZ, RZ, R7 ;  /* 0x000000ffff097224 */ /* 0x000fce00078e0007 */
[----:B------:R-:W-:Y:S05]  /*17c0*/  CALL.REL.NOINC `($__internal_1_$__cuda_sm20_div_rn_f64_full) ;  /* 0x00000000001c7944 */ /* 0x000fea0003c00000 */
[----:B------:R-:W-:Y:S02]  /*17d0*/  IMAD.MOV.U32 R4, RZ, RZ, R12 ;  /* 0x000000ffff047224 */ /* 0x000fe400078e000c */
[----:B------:R-:W-:-:S07]  /*17e0*/  IMAD.MOV.U32 R5, RZ, RZ, R13 ;  /* 0x000000ffff057224 */ /* 0x000fce00078e000d */
.L_x_29:
[----:B------:R-:W-:Y:S05]  /*17f0*/  BSYNC.RECONVERGENT B0 ;  /* 0x0000000000007941 */ /* 0x000fea0003800200 */
.L_x_28:
[----:B------:R-:W0:Y:S02]  /*1800*/  LDC.64 R2, c[0x0][0x388] ;  /* 0x0000e200ff027b82 */ /* 0x000e240000000a00 */
[----:B0-----:R-:W-:-:S05]  /*1810*/  IMAD.WIDE R14, R14, 0x8, R2 ;  /* 0x000000080e0e7825 */ /* 0x001fca00078e0202 */
[----:B------:R-:W-:Y:S01]  /*1820*/  STG.E.64 desc[UR4][R14.64], R4 ;  /* 0x000000040e007986 */ /* 0x000fe2000c101b04 */
[----:B------:R-:W-:Y:S05]  /*1830*/  EXIT ;  /* 0x000000000000794d */ /* 0x000fea0003800000 */
        .weak           $__internal_1_$__cuda_sm20_div_rn_f64_full
        .type           $__internal_1_$__cuda_sm20_div_rn_f64_full,@function
        .size           $__internal_1_$__cuda_sm20_div_rn_f64_full,($_Z7prewarpPdS_dddddi$__internal_trig_reduction_slowpathd - $__internal_1_$__cuda_sm20_div_rn_f64_full)
$__internal_1_$__cuda_sm20_div_rn_f64_full:
[C---:B------:R-:W-:Y:S01]  /*1840*/  FSETP.GEU.AND P0, PT, |R9|.reuse, 1.469367938527859385e-39, PT ;  /* 0x001000000900780b */ /* 0x040fe20003f0e200 */
[----:B------:R-:W-:Y:S01]  /*1850*/  IMAD.MOV.U32 R11, RZ, RZ, R3 ;  /* 0x000000ffff0b7224 */ /* 0x000fe200078e0003 */
[C---:B------:R-:W-:Y:S01]  /*1860*/  LOP3.LUT R6, R9.reuse, 0x800fffff, RZ, 0xc0, !PT ;  /* 0x800fffff09067812 */ /* 0x040fe200078ec0ff */
[----:B------:R-:W-:Y:S01]  /*1870*/  IMAD.MOV.U32 R16, RZ, RZ, 0x1 ;  /* 0x00000001ff107424 */ /* 0x000fe200078e00ff */
[----:B------:R-:W-:Y:S01]  /*1880*/  LOP3.LUT R15, R9, 0x7ff00000, RZ, 0xc0, !PT ;  /* 0x7ff00000090f7812 */ /* 0x000fe200078ec0ff */
[----:B------:R-:W-:Y:S01]  /*1890*/  IMAD.MOV.U32 R10, RZ, RZ, R2 ;  /* 0x000000ffff0a7224 */ /* 0x000fe200078e0002 */
[----:B------:R-:W-:Y:S01]  /*18a0*/  LOP3.LUT R7, R6, 0x3ff00000, RZ, 0xfc, !PT ;  /* 0x3ff0000006077812 */ /* 0x000fe200078efcff */
[----:B------:R-:W-:Y:S01]  /*18b0*/  IMAD.MOV.U32 R6, RZ, RZ, R8 ;  /* 0x000000ffff067224 */ /* 0x000fe200078e0008 */
[C---:B------:R-:W-:Y:S01]  /*18c0*/  FSETP.GEU.AND P2, PT, |R11|.reuse, 1.469367938527859385e-39, PT ;  /* 0x001000000b00780b */ /* 0x040fe20003f4e200 */
[----:B------:R-:W-:Y:S01]  /*18d0*/  BSSY.RECONVERGENT B1, `(.L_x_30) ;  /* 0x0000050000017945 */ /* 0x000fe20003800200 */
[----:B------:R-:W-:-:S03]  /*18e0*/  LOP3.LUT R12, R11, 0x7ff00000, RZ, 0xc0, !PT ;  /* 0x7ff000000b0c7812 */ /* 0x000fc600078ec0ff */
[----:B------:R-:W-:Y:S01]  /*18f0*/  @!P0 DMUL R6, R8, 8.98846567431157953865e+307 ;  /* 0x7fe0000008068828 */ /* 0x000fe20000000000 */
[----:B------:R-:W-:Y:S01]  /*1900*/  ISETP.GE.U32.AND P1, PT, R12, R15, PT ;  /* 0x0000000f0c00720c */ /* 0x000fe20003f26070 */
[----:B------:R-:W-:-:S04]  /*1910*/  IMAD.MOV.U32 R22, RZ, RZ, R12 ;  /* 0x000000ffff167224 */ /* 0x000fc800078e000c */
[----:B------:R-:W0:Y:S02]  /*1920*/  MUFU.RCP64H R17, R7 ;  /* 0x0000000700117308 */ /* 0x000e240000001800 */
[----:B------:R-:W-:Y:S01]  /*1930*/  @!P2 LOP3.LUT R13, R9, 0x7ff00000, RZ, 0xc0, !PT ;  /* 0x7ff00000090da812 */ /* 0x000fe200078ec0ff */
[----:B------:R-:W-:Y:S01]  /*1940*/  @!P2 IMAD.MOV.U32 R18, RZ, RZ, RZ ;  /* 0x000000ffff12a224 */ /* 0x000fe200078e00ff */
[----:B------:R-:W-:Y:S02]  /*1950*/  @!P0 LOP3.LUT R15, R7, 0x7ff00000, RZ, 0xc0, !PT ;  /* 0x7ff00000070f8812 */ /* 0x000fe400078ec0ff */
[----:B------:R-:W-:Y:S01]  /*1960*/  @!P2 ISETP.GE.U32.AND P3, PT, R12, R13, PT ;  /* 0x0000000d0c00a20c */ /* 0x000fe20003f66070 */
[----:B------:R-:W-:Y:S02]  /*1970*/  IMAD.MOV.U32 R13, RZ, RZ, 0x1ca00000 ;  /* 0x1ca00000ff0d7424 */ /* 0x000fe400078e00ff */
[----:B------:R-:W-:-:S03]  /*1980*/  VIADD R24, R15, 0xffffffff ;  /* 0xffffffff0f187836 */ /* 0x000fc60000000000 */
[----:B------:R-:W-:-:S04]  /*1990*/  @!P2 SEL R19, R13, 0x63400000, !P3 ;  /* 0x634000000d13a807 */ /* 0x000fc80005800000 */
[----:B------:R-:W-:Y:S01]  /*19a0*/  @!P2 LOP3.LUT R19, R19, 0x80000000, R11, 0xf8, !PT ;  /* 0x800000001313a812 */ /* 0x000fe200078ef80b */
[----:B0-----:R-:W-:-:S03]  /*19b0*/  DFMA R2, R16, -R6, 1 ;  /* 0x3ff000001002742b */ /* 0x001fc60000000806 */
[----:B------:R-:W-:-:S05]  /*19c0*/  @!P2 LOP3.LUT R19, R19, 0x100000, RZ, 0xfc, !PT ;  /* 0x001000001313a812 */ /* 0x000fca00078efcff */
[----:B------:R-:W-:-:S08]  /*19d0*/  DFMA R2, R2, R2, R2 ;  /* 0x000000020202722b */ /* 0x000fd00000000002 */
[----:B------:R-:W-:Y:S01]  /*19e0*/  DFMA R16, R16, R2, R16 ;  /* 0x000000021010722b */ /* 0x000fe20000000010 */
[----:B------:R-:W-:Y:S01]  /*19f0*/  SEL R3, R13, 0x63400000, !P1 ;  /* 0x634000000d037807 */ /* 0x000fe20004800000 */
[----:B------:R-:W-:-:S03]  /*1a00*/  IMAD.MOV.U32 R2, RZ, RZ, R10 ;  /* 0x000000ffff027224 */ /* 0x000fc600078e000a */
[----:B------:R-:W-:-:S03]  /*1a10*/  LOP3.LUT R3, R3, 0x800fffff, R11, 0xf8, !PT ;  /* 0x800fffff03037812 */ /* 0x000fc600078ef80b */
[----:B------:R-:W-:-:S03]  /*1a20*/  DFMA R20, R16, -R6, 1 ;  /* 0x3ff000001014742b */ /* 0x000fc60000000806 */
[----:B------:R-:W-:-:S05]  /*1a30*/  @!P2 DFMA R2, R2, 2, -R18 ;  /* 0x400000000202a82b */ /* 0x000fca0000000812 */
[----:B------:R-:W-:-:S05]  /*1a40*/  DFMA R16, R16, R20, R16 ;  /* 0x000000141010722b */ /* 0x000fca0000000010 */
[----:B------:R-:W-:-:S03]  /*1a50*/  @!P2 LOP3.LUT R22, R3, 0x7ff00000, RZ, 0xc0, !PT ;  /* 0x7ff000000316a812 */ /* 0x000fc600078ec0ff */
[----:B------:R-:W-:Y:S02]  /*1a60*/  DMUL R18, R16, R2 ;  /* 0x0000000210127228 */ /* 0x000fe40000000000 */
[----:B------:R-:W-:-:S05]  /*1a70*/  VIADD R23, R22, 0xffffffff ;  /* 0xffffffff16177836 */ /* 0x000fca0000000000 */
[----:B------:R-:W-:Y:S01]  /*1a80*/  ISETP.GT.U32.AND P0, PT, R23, 0x7feffffe, PT ;  /* 0x7feffffe1700780c */ /* 0x000fe20003f04070 */
[----:B------:R-:W-:-:S03]  /*1a90*/  DFMA R20, R18, -R6, R2 ;  /* 0x800000061214722b */ /* 0x000fc60000000002 */
[----:B------:R-:W-:-:S05]  /*1aa0*/  ISETP.GT.U32.OR P0, PT, R24, 0x7feffffe, P0 ;  /* 0x7feffffe1800780c */ /* 0x000fca0000704470 */
[----:B------:R-:W-:-:S08]  /*1ab0*/  DFMA R16, R16, R20, R18 ;  /* 0x000000141010722b */ /* 0x000fd00000000012 */
[----:B------:R-:W-:Y:S05]  /*1ac0*/  @P0 BRA `(.L_x_31) ;  /* 0x00000000006c0947 */ /* 0x000fea0003800000 */
        /* <DEDUP_REMOVED lines=27> */
.L_x_31:
[----:B------:R-:W-:-:S14]  /*1c80*/  DSETP.NAN.AND P0, PT, R10, R10, PT ;  /* 0x0000000a0a00722a */ /* 0x000fdc0003f08000 */
        /* <DEDUP_REMOVED lines=15> */
.L_x_34:
[----:B------:R-:W-:Y:S01]  /*1d80*/  LOP3.LUT R13, R9, 0x80000, RZ, 0xfc, !PT ;  /* 0x00080000090d7812 */ /* 0x000fe200078efcff */
[----:B------:R-:W-:Y:S01]  /*1d90*/  IMAD.MOV.U32 R12, RZ, RZ, R8 ;  /* 0x000000ffff0c7224 */ /* 0x000fe200078e0008 */
[----:B------:R-:W-:Y:S06]  /*1da0*/  BRA `(.L_x_32) ;  /* 0x0000000000087947 */ /* 0x000fec0003800000 */
.L_x_33:
[----:B------:R-:W-:Y:S01]  /*1db0*/  LOP3.LUT R13, R11, 0x80000, RZ, 0xfc, !PT ;  /* 0x000800000b0d7812 */ /* 0x000fe200078efcff */
[----:B------:R-:W-:-:S07]  /*1dc0*/  IMAD.MOV.U32 R12, RZ, RZ, R10 ;  /* 0x000000ffff0c7224 */ /* 0x000fce00078e000a */
.L_x_32:
[----:B------:R-:W-:Y:S05]  /*1dd0*/  BSYNC.RECONVERGENT B1 ;  /* 0x0000000000017941 */ /* 0x000fea0003800200 */
.L_x_30:
[----:B------:R-:W-:Y:S02]  /*1de0*/  IMAD.MOV.U32 R2, RZ, RZ, R0 ;  /* 0x000000ffff027224 */ /* 0x000fe400078e0000 */
[----:B------:R-:W-:-:S04]  /*1df0*/  IMAD.MOV.U32 R3, RZ, RZ, 0x0 ;  /* 0x00000000ff037424 */ /* 0x000fc800078e00ff */
[----:B------:R-:W-:Y:S05]  /*1e00*/  RET.REL.NODEC R2 `(_Z7prewarpPdS_dddddi) ;  /* 0xffffffe0027c7950 */ /* 0x000fea0003c3ffff */
        .type           $_Z7prewarpPdS_dddddi$__internal_trig_reduction_slowpathd,@function
        .size           $_Z7prewarpPdS_dddddi$__internal_trig_reduction_slowpathd,(.L_x_58 - $_Z7prewarpPdS_dddddi$__internal_trig_reduction_slowpathd)
$_Z7prewarpPdS_dddddi$__internal_trig_reduction_slowpathd:
[----:B------:R-:W-:Y:S01]  /*1e10*/  SHF.R.U32.HI R12, RZ, 0x14, R19 ;  /* 0x00000014ff0c7819 */ /* 0x000fe20000011613 */
[----:B------:R-:W-:-:S03]  /*1e20*/  IMAD.MOV.U32 R6, RZ, RZ, RZ ;  /* 0x000000ffff067224 */ /* 0x000fc600078e00ff */
[----:B------:R-:W-:-:S04]  /*1e30*/  LOP3.LUT R0, R12, 0x7ff, RZ, 0xc0, !PT ;  /* 0x000007ff0c007812 */ /* 0x000fc800078ec0ff */
[----:B------:R-:W-:-:S13]  /*1e40*/  ISETP.NE.AND P0, PT, R0, 0x7ff, PT ;  /* 0x000007ff0000780c */ /* 0x000fda0003f05270 */
[----:B------:R-:W-:Y:S05]  /*1e50*/  @!P0 BRA `(.L_x_35) ;  /* 0x0000000800488947 */ /* 0x000fea0003800000 */
[----:B------:R-:W-:Y:S01]  /*1e60*/  VIADD R0, R0, 0xfffffc00 ;  /* 0xfffffc0000007836 */ /* 0x000fe20000000000 */
[----:B------:R-:W-:Y:S01]  /*1e70*/  BSSY.RECONVERGENT B2, `(.L_x_36) ;  /* 0x000002f000027945 */ /* 0x000fe20003800200 */
[----:B------:R-:W-:-:S03]  /*1e80*/  CS2R R10, SRZ ;  /* 0x00000000000a7805 */ /* 0x000fc6000001ff00 */
[----:B------:R-:W-:Y:S02]  /*1e90*/  SHF.R.U32.HI R17, RZ, 0x6, R0 ;  /* 0x00000006ff117819 */ /* 0x000fe40000011600 */
[----:B------:R-:W-:Y:S02]  /*1ea0*/  ISETP.GE.U32.AND P0, PT, R0, 0x80, PT ;  /* 0x000000800000780c */ /* 0x000fe40003f06070 */
[C---:B------:R-:W-:Y:S02]  /*1eb0*/  IADD3 R0, PT, PT, -R17.reuse, 0x13, RZ ;  /* 0x0000001311007810 */ /* 0x040fe40007ffe1ff */
[----:B------:R-:W-:Y:S02]  /*1ec0*/  IADD3 R13, PT, PT, -R17, 0xf, RZ ;  /* 0x0000000f110d7810 */ /* 0x000fe40007ffe1ff */
[----:B------:R-:W-:-:S04]  /*1ed0*/  SEL R0, R0, 0x12, P0 ;  /* 0x0000001200007807 */ /* 0x000fc80000000000 */
[----:B------:R-:W-:-:S13]  /*1ee0*/  ISETP.GE.AND P0, PT, R13, R0, PT ;  /* 0x000000000d00720c */ /* 0x000fda0003f06270 */
[----:B------:R-:W-:Y:S05]  /*1ef0*/  @P0 BRA `(.L_x_37) ;  /* 0x0000000000980947 */ /* 0x000fea0003800000 */
[----:B------:R-:W0:Y:S01]  /*1f00*/  LDC.64 R6, c[0x0][0x358] ;  /* 0x0000d600ff067b82 */ /* 0x000e220000000a00 */
[C---:B------:R-:W-:Y:S01]  /*1f10*/  SHF.L.U64.HI R21, R18.reuse, 0xb, R19 ;  /* 0x0000000b12157819 */ /* 0x040fe20000010213 */
[----:B------:R-:W-:Y:S01]  /*1f20*/  BSSY.RECONVERGENT B3, `(.L_x_38) ;  /* 0x0000022000037945 */ /* 0x000fe20003800200 */
[----:B------:R-:W-:Y:S01]  /*1f30*/  IMAD.SHL.U32 R15, R18, 0x800, RZ ;  /* 0x00000800120f7824 */ /* 0x000fe200078e00ff */
[----:B------:R-:W-:Y:S01]  /*1f40*/  IADD3 R18, PT, PT, RZ, -R17, -R0 ;  /* 0x80000011ff127210 */ /* 0x000fe20007ffe800 */
[----:B------:R-:W-:Y:S01]  /*1f50*/  IMAD.MOV.U32 R20, RZ, RZ, RZ ;  /* 0x000000ffff147224 */ /* 0x000fe200078e00ff */
[----:B------:R-:W-:Y:S02]  /*1f60*/  CS2R R10, SRZ ;  /* 0x00000000000a7805 */ /* 0x000fe4000001ff00 */
[----:B------:R-:W-:-:S07]  /*1f70*/  LOP3.LUT R21, R21, 0x80000000, RZ, 0xfc, !PT ;  /* 0x8000000015157812 */ /* 0x000fce00078efcff */
.L_x_39:
[----:B------:R-:W1:Y:S01]  /*1f80*/  LDC.64 R8, c[0x4][RZ] ;  /* 0x01000000ff087b82 */ /* 0x000e620000000a00 */
[----:B0-----:R-:W-:Y:S02]  /*1f90*/  R2UR UR6, R6 ;  /* 0x00000000060672ca */ /* 0x001fe400000e0000 */
[----:B------:R-:W-:Y:S01]  /*1fa0*/  R2UR UR7, R7 ;  /* 0x00000000070772ca */ /* 0x000fe200000e0000 */
[----:B-1----:R-:W-:-:S12]  /*1fb0*/  IMAD.WIDE R8, R13, 0x8, R8 ;  /* 0x000000080d087825 */ /* 0x002fd800078e0208 */
[----:B------:R-:W2:Y:S01]  /*1fc0*/  LDG.E.64.CONSTANT R8, desc[UR6][R8.64] ;  /* 0x0000000608087981 */ /* 0x000ea2000c1e9b00 */
[----:B------:R-:W-:Y:S02]  /*1fd0*/  VIADD R18, R18, 0x1 ;  /* 0x0000000112127836 */ /* 0x000fe40000000000 */
[----:B------:R-:W-:Y:S02]  /*1fe0*/  VIADD R13, R13, 0x1 ;  /* 0x000000010d0d7836 */ /* 0x000fe40000000000 */
[----:B--2---:R-:W-:-:S04]  /*1ff0*/  IMAD.WIDE.U32 R10, P2, R8, R15, R10 ;  /* 0x0000000f080a7225 */ /* 0x004fc8000784000a */
[----:B------:R-:W-:Y:S02]  /*2000*/  IMAD R23, R8, R21, RZ ;  /* 0x0000001508177224 */ /* 0x000fe400078e02ff */
[CC--:B------:R-:W-:Y:S02]  /*2010*/  IMAD R22, R9.reuse, R15.reuse, RZ ;  /* 0x0000000f09167224 */ /* 0x0c0fe400078e02ff */
[----:B------:R-:W-:Y:S01]  /*2020*/  IMAD.HI.U32 R25, R9, R15, RZ ;  /* 0x0000000f09197227 */ /* 0x000fe200078e00ff */
[----:B------:R-:W-:-:S03]  /*2030*/  IADD3 R11, P0, PT, R23, R11, RZ ;  /* 0x0000000b170b7210 */ /* 0x000fc60007f1e0ff */
[----:B------:R-:W-:Y:S01]  /*2040*/  IMAD R23, R20, 0x8, R1 ;  /* 0x0000000814177824 */ /* 0x000fe200078e0201 */
[----:B------:R-:W-:Y:S01]  /*2050*/  IADD3 R11, P1, PT, R22, R11, RZ ;  /* 0x0000000b160b7210 */ /* 0x000fe20007f3e0ff */
[----:B------:R-:W-:-:S04]  /*2060*/  IMAD.HI.U32 R22, R8, R21, RZ ;  /* 0x0000001508167227 */ /* 0x000fc800078e00ff */
[----:B------:R-:W-:Y:S01]  /*2070*/  IMAD.X R8, RZ, RZ, R22, P2 ;  /* 0x000000ffff087224 */ /* 0x000fe200010e0616 */
[----:B------:R0:W-:Y:S01]  /*2080*/  STL.64 [R23], R10 ;  /* 0x0000000a17007387 */ /* 0x0001e20000100a00 */
[----:B------:R-:W-:-:S03]  /*2090*/  IMAD.HI.U32 R22, R9, R21, RZ ;  /* 0x0000001509167227 */ /* 0x000fc600078e00ff */
[----:B------:R-:W-:Y:S01]  /*20a0*/  IADD3.X R8, P0, PT, R25, R8, RZ, P0, !PT ;  /* 0x0000000819087210 */ /* 0x000fe2000071e4ff */
[----:B------:R-:W-:Y:S02]  /*20b0*/  IMAD R9, R9, R21, RZ ;  /* 0x0000001509097224 */ /* 0x000fe400078e02ff */
[----:B------:R-:W-:-:S03]  /*20c0*/  VIADD R20, R20, 0x1 ;  /* 0x0000000114147836 */ /* 0x000fc60000000000 */
[----:B------:R-:W-:Y:S01]  /*20d0*/  IADD3.X R9, P1, PT, R9, R8, RZ, P1, !PT ;  /* 0x0000000809097210 */ /* 0x000fe20000f3e4ff */
[----:B------:R-:W-:Y:S01]  /*20e0*/  IMAD.X R8, RZ, RZ, R22, P0 ;  /* 0x000000ffff087224 */ /* 0x000fe200000e0616 */
[----:B------:R-:W-:-:S03]  /*20f0*/  ISETP.NE.AND P0, PT, R18, -0xf, PT ;  /* 0xfffffff11200780c */ /* 0x000fc60003f05270 */
[----:B------:R-:W-:Y:S02]  /*2100*/  IMAD.X R8, RZ, RZ, R8, P1 ;  /* 0x000000ffff087224 */ /* 0x000fe400008e0608 */
[----:B0-----:R-:W-:Y:S02]  /*2110*/  IMAD.MOV.U32 R10, RZ, RZ, R9 ;  /* 0x000000ffff0a7224 */ /* 0x001fe400078e0009 */
[----:B------:R-:W-:-:S06]  /*2120*/  IMAD.MOV.U32 R11, RZ, RZ, R8 ;  /* 0x000000ffff0b7224 */ /* 0x000fcc00078e0008 */
[----:B------:R-:W-:Y:S05]  /*2130*/  @P0 BRA `(.L_x_39) ;  /* 0xfffffffc00900947 */ /* 0x000fea000383ffff */
[----:B------:R-:W-:Y:S05]  /*2140*/  BSYNC.RECONVERGENT B3 ;  /* 0x0000000000037941 */ /* 0x000fea0003800200 */
.L_x_38:
[----:B------:R-:W-:-:S07]  /*2150*/  IMAD.MOV.U32 R13, RZ, RZ, R0 ;  /* 0x000000ffff0d7224 */ /* 0x000fce00078e0000 */
.L_x_37:
[----:B------:R-:W-:Y:S05]  /*2160*/  BSYNC.RECONVERGENT B2 ;  /* 0x0000000000027941 */ /* 0x000fea0003800200 */
.L_x_36:
[----:B------:R-:W-:Y:S01]  /*2170*/  LOP3.LUT P0, R25, R12, 0x3f, RZ, 0xc0, !PT ;  /* 0x0000003f0c197812 */ /* 0x000fe2000780c0ff */
[----:B------:R-:W-:-:S04]  /*2180*/  IMAD.IADD R0, R17, 0x1, R13 ;  /* 0x0000000111007824 */ /* 0x000fc800078e020d */
[----:B------:R-:W-:-:S05]  /*2190*/  IMAD.U32 R27, R0, 0x8, R1 ;  /* 0x00000008001b7824 */ /* 0x000fca00078e0001 */
[----:B------:R0:W-:Y:S04]  /*21a0*/  STL.64 [R27+-0x78], R10 ;  /* 0xffff880a1b007387 */ /* 0x0001e80000100a00 */
[----:B------:R-:W2:Y:S04]  /*21b0*/  @P0 LDL.64 R20, [R1+0x8] ;  /* 0x0000080001140983 */ /* 0x000ea80000100a00 */
[----:B------:R-:W3:Y:S04]  /*21c0*/  LDL.64 R8, [R1+0x10] ;  /* 0x0000100001087983 */ /* 0x000ee80000100a00 */
[----:B------:R-:W4:Y:S01]  /*21d0*/  LDL.64 R6, [R1+0x18] ;  /* 0x0000180001067983 */ /* 0x000f220000100a00 */
[----:B------:R-:W-:Y:S01]  /*21e0*/  @P0 LOP3.LUT R0, R25, 0x3f, RZ, 0x3c, !PT ;  /* 0x0000003f19000812 */ /* 0x000fe200078e3cff */
[----:B------:R-:W-:Y:S01]  /*21f0*/  BSSY.RECONVERGENT B2, `(.L_x_40) ;  /* 0x0000034000027945 */ /* 0x000fe20003800200 */
[----:B--2---:R-:W-:-:S02]  /*2200*/  @P0 SHF.R.U64 R13, R20, 0x1, R21 ;  /* 0x00000001140d0819 */ /* 0x004fc40000001215 */
[----:B------:R-:W-:Y:S02]  /*2210*/  @P0 SHF.R.U32.HI R15, RZ, 0x1, R21 ;  /* 0x00000001ff0f0819 */ /* 0x000fe40000011615 */
[CC--:B---3--:R-:W-:Y:S02]  /*2220*/  @P0 SHF.L.U32 R17, R8.reuse, R25.reuse, RZ ;  /* 0x0000001908110219 */ /* 0x0c8fe400000006ff */
[----:B0-----:R-:W-:Y:S02]  /*2230*/  @P0 SHF.R.U64 R10, R13, R0, R15 ;  /* 0x000000000d0a0219 */ /* 0x001fe4000000120f */
[--C-:B------:R-:W-:Y:S02]  /*2240*/  @P0 SHF.R.U32.HI R23, RZ, 0x1, R9.reuse ;  /* 0x00000001ff170819 */ /* 0x100fe40000011609 */
[C-C-:B------:R-:W-:Y:S02]  /*2250*/  @P0 SHF.R.U64 R21, R8.reuse, 0x1, R9.reuse ;  /* 0x0000000108150819 */ /* 0x140fe40000001209 */
[----:B------:R-:W-:-:S02]  /*2260*/  @P0 SHF.L.U64.HI R12, R8, R25, R9 ;  /* 0x00000019080c0219 */ /* 0x000fc40000010209 */
[----:B------:R-:W-:Y:S02]  /*2270*/  @P0 SHF.R.U32.HI R11, RZ, R0, R15 ;  /* 0x00000000ff0b0219 */ /* 0x000fe4000001160f */
[----:B------:R-:W-:Y:S02]  /*2280*/  @P0 LOP3.LUT R8, R17, R10, RZ, 0xfc, !PT ;  /* 0x0000000a11080212 */ /* 0x000fe400078efcff */
[----:B----4-:R-:W-:Y:S02]  /*2290*/  @P0 SHF.L.U32 R13, R6, R25, RZ ;  /* 0x00000019060d0219 */ /* 0x010fe400000006ff */
[----:B------:R-:W-:Y:S01]  /*22a0*/  @P0 SHF.R.U64 R18, R21, R0, R23 ;  /* 0x0000000015120219 */ /* 0x000fe20000001217 */
[----:B------:R-:W-:Y:S01]  /*22b0*/  IMAD.SHL.U32 R10, R8, 0x4, RZ ;  /* 0x00000004080a7824 */ /* 0x000fe200078e00ff */
[----:B------:R-:W-:Y:S02]  /*22c0*/  @P0 LOP3.LUT R9, R12, R11, RZ, 0xfc, !PT ;  /* 0x0000000b0c090212 */ /* 0x000fe400078efcff */
[----:B------:R-:W-:-:S02]  /*22d0*/  @P0 SHF.L.U64.HI R25, R6, R25, R7 ;  /* 0x0000001906190219 */ /* 0x000fc40000010207 */
[----:B------:R-:W-:Y:S02]  /*22e0*/  @P0 LOP3.LUT R6, R13, R18, RZ, 0xfc, !PT ;  /* 0x000000120d060212 */ /* 0x000fe400078efcff */
[----:B------:R-:W-:Y:S02]  /*22f0*/  @P0 SHF.R.U32.HI R0, RZ, R0, R23 ;  /* 0x00000000ff000219 */ /* 0x000fe40000011617 */
[----:B------:R-:W-:Y:S02]  /*2300*/  SHF.L.U64.HI R18, R8, 0x2, R9 ;  /* 0x0000000208127819 */ /* 0x000fe40000010209 */
[----:B------:R-:W-:Y:S02]  /*2310*/  @P0 LOP3.LUT R7, R25, R0, RZ, 0xfc, !PT ;  /* 0x0000000019070212 */ /* 0x000fe400078efcff */
[----:B------:R-:W-:Y:S02]  /*2320*/  SHF.L.W.U32.HI R9, R9, 0x2, R6 ;  /* 0x0000000209097819 */ /* 0x000fe40000010e06 */
[----:B------:R-:W-:-:S02]  /*2330*/  IADD3 RZ, P0, PT, RZ, -R10, RZ ;  /* 0x8000000affff7210 */ /* 0x000fc40007f1e0ff */
[----:B------:R-:W-:Y:S02]  /*2340*/  LOP3.LUT R0, RZ, R18, RZ, 0x33, !PT ;  /* 0x00000012ff007212 */ /* 0x000fe400078e33ff */
[----:B------:R-:W-:Y:S02]  /*2350*/  SHF.L.W.U32.HI R6, R6, 0x2, R7 ;  /* 0x0000000206067819 */ /* 0x000fe40000010e07 */
[----:B------:R-:W-:Y:S02]  /*2360*/  LOP3.LUT R8, RZ, R9, RZ, 0x33, !PT ;  /* 0x00000009ff087212 */ /* 0x000fe400078e33ff */
[----:B------:R-:W-:Y:S02]  /*2370*/  IADD3.X R11, P0, PT, RZ, R0, RZ, P0, !PT ;  /* 0x00000000ff0b7210 */ /* 0x000fe4000071e4ff */
[----:B------:R-:W-:Y:S02]  /*2380*/  LOP3.LUT R12, RZ, R6, RZ, 0x33, !PT ;  /* 0x00000006ff0c7212 */ /* 0x000fe400078e33ff */
[----:B------:R-:W-:-:S02]  /*2390*/  IADD3.X R0, P1, PT, RZ, R8, RZ, P0, !PT ;  /* 0x00000008ff007210 */ /* 0x000fc4000073e4ff */
[----:B------:R-:W-:-:S03]  /*23a0*/  ISETP.GT.U32.AND P2, PT, R9, -0x1, PT ;  /* 0xffffffff0900780c */ /* 0x000fc60003f44070 */
[----:B------:R-:W-:Y:S01]  /*23b0*/  IMAD.X R13, RZ, RZ, R12, P1 ;  /* 0x000000ffff0d7224 */ /* 0x000fe200008e060c */
[----:B------:R-:W-:-:S04]  /*23c0*/  ISETP.GT.AND.EX P0, PT, R6, -0x1, PT, P2 ;  /* 0xffffffff0600780c */ /* 0x000fc80003f04320 */
[----:B------:R-:W-:Y:S02]  /*23d0*/  SEL R8, R6, R13, P0 ;  /* 0x0000000d06087207 */ /* 0x000fe40000000000 */
[----:B------:R-:W-:Y:S02]  /*23e0*/  SEL R17, R9, R0, P0 ;  /* 0x0000000009117207 */ /* 0x000fe40000000000 */
[----:B------:R-:W-:Y:S02]  /*23f0*/  ISETP.NE.U32.AND P1, PT, R8, RZ, PT ;  /* 0x000000ff0800720c */ /* 0x000fe40003f25070 */
[----:B------:R-:W-:Y:S02]  /*2400*/  SEL R13, R18, R11, P0 ;  /* 0x0000000b120d7207 */ /* 0x000fe40000000000 */
[----:B------:R-:W-:Y:S01]  /*2410*/  SEL R9, R17, R8, !P1 ;  /* 0x0000000811097207 */ /* 0x000fe20004800000 */
[----:B------:R-:W-:-:S05]  /*2420*/  @!P0 IMAD.MOV R10, RZ, RZ, -R10 ;  /* 0x000000ffff0a8224 */ /* 0x000fca00078e0a0a */
[----:B------:R-:W0:Y:S02]  /*2430*/  FLO.U32 R9, R9 ;  /* 0x0000000900097300 */ /* 0x000e2400000e0000 */
[C---:B0-----:R-:W-:Y:S02]  /*2440*/  IADD3 R12, PT, PT, -R9.reuse, 0x1f, RZ ;  /* 0x0000001f090c7810 */ /* 0x041fe40007ffe1ff */
[----:B------:R-:W-:-:S03]  /*2450*/  IADD3 R0, PT, PT, -R9, 0x3f, RZ ;  /* 0x0000003f09007810 */ /* 0x000fc60007ffe1ff */
[----:B------:R-:W-:-:S05]  /*2460*/  @P1 IMAD.MOV R0, RZ, RZ, R12 ;  /* 0x000000ffff001224 */ /* 0x000fca00078e020c */
[----:B------:R-:W-:-:S13]  /*2470*/  ISETP.NE.AND P1, PT, R0, RZ, PT ;  /* 0x000000ff0000720c */ /* 0x000fda0003f25270 */
[----:B------:R-:W-:Y:S05]  /*2480*/  @!P1 BRA `(.L_x_41) ;  /* 0x0000000000289947 */ /* 0x000fea0003800000 */
[--C-:B------:R-:W-:Y:S02]  /*2490*/  SHF.R.U64 R11, R10, 0x1, R13.reuse ;  /* 0x000000010a0b7819 */ /* 0x100fe4000000120d */
[C---:B------:R-:W-:Y:S02]  /*24a0*/  LOP3.LUT R9, R0.reuse, 0x3f, RZ, 0xc0, !PT ;  /* 0x0000003f00097812 */ /* 0x040fe400078ec0ff */
[----:B------:R-:W-:Y:S02]  /*24b0*/  SHF.R.U32.HI R13, RZ, 0x1, R13 ;  /* 0x00000001ff0d7819 */ /* 0x000fe4000001160d */
[----:B------:R-:W-:Y:S02]  /*24c0*/  LOP3.LUT R10, R0, 0x3f, RZ, 0xc, !PT ;  /* 0x0000003f000a7812 */ /* 0x000fe400078e0cff */
[CC--:B------:R-:W-:Y:S02]  /*24d0*/  SHF.L.U64.HI R15, R17.reuse, R9.reuse, R8 ;  /* 0x00000009110f7219 */ /* 0x0c0fe40000010208 */
[----:B------:R-:W-:-:S02]  /*24e0*/  SHF.L.U32 R9, R17, R9, RZ ;  /* 0x0000000911097219 */ /* 0x000fc400000006ff */
[-CC-:B------:R-:W-:Y:S02]  /*24f0*/  SHF.R.U64 R8, R11, R10.reuse, R13.reuse ;  /* 0x0000000a0b087219 */ /* 0x180fe4000000120d */
[----:B------:R-:W-:Y:S02]  /*2500*/  SHF.R.U32.HI R10, RZ, R10, R13 ;  /* 0x0000000aff0a7219 */ /* 0x000fe4000001160d */
[----:B------:R-:W-:Y:S02]  /*2510*/  LOP3.LUT R17, R9, R8, RZ, 0xfc, !PT ;  /* 0x0000000809117212 */ /* 0x000fe400078efcff */
[----:B------:R-:W-:-:S07]  /*2520*/  LOP3.LUT R8, R15, R10, RZ, 0xfc, !PT ;  /* 0x0000000a0f087212 */ /* 0x000fce00078efcff */
.L_x_41:
[----:B------:R-:W-:Y:S05]  /*2530*/  BSYNC.RECONVERGENT B2 ;  /* 0x0000000000027941 */ /* 0x000fea0003800200 */
.L_x_40:
[----:B------:R-:W-:-:S04]  /*2540*/  IMAD.WIDE.U32 R12, R17, 0x2168c235, RZ ;  /* 0x2168c235110c7825 */ /* 0x000fc800078e00ff */
[----:B------:R-:W-:Y:S01]  /*2550*/  IMAD.MOV.U32 R10, RZ, RZ, R13 ;  /* 0x000000ffff0a7224 */ /* 0x000fe200078e000d */
[----:B------:R-:W-:Y:S01]  /*2560*/  IADD3 RZ, P1, PT, R12, R12, RZ ;  /* 0x0000000c0cff7210 */ /* 0x000fe20007f3e0ff */
[----:B------:R-:W-:Y:S02]  /*2570*/  IMAD.MOV.U32 R11, RZ, RZ, RZ ;  /* 0x000000ffff0b7224 */ /* 0x000fe400078e00ff */
[----:B------:R-:W-:-:S04]  /*2580*/  IMAD.HI.U32 R9, R8, -0x36f0255e, RZ ;  /* 0xc90fdaa208097827 */ /* 0x000fc800078e00ff */
[----:B------:R-:W-:-:S04]  /*2590*/  IMAD.WIDE.U32 R10, R17, -0x36f0255e, R10 ;  /* 0xc90fdaa2110a7825 */ /* 0x000fc800078e000a */
[C---:B------:R-:W-:Y:S02]  /*25a0*/  IMAD R13, R8.reuse, -0x36f0255e, RZ ;  /* 0xc90fdaa2080d7824 */ /* 0x040fe400078e02ff */
[----:B------:R-:W-:-:S04]  /*25b0*/  IMAD.WIDE.U32 R10, P2, R8, 0x2168c235, R10 ;  /* 0x2168c235080a7825 */ /* 0x000fc8000784000a */
[----:B------:R-:W-:Y:S01]  /*25c0*/  IMAD.X R8, RZ, RZ, R9, P2 ;  /* 0x000000ffff087224 */ /* 0x000fe200010e0609 */
[----:B------:R-:W-:Y:S02]  /*25d0*/  IADD3 R9, P2, PT, R13, R11, RZ ;  /* 0x0000000b0d097210 */ /* 0x000fe40007f5e0ff */
[----:B------:R-:W-:Y:S02]  /*25e0*/  IADD3.X RZ, P1, PT, R10, R10, RZ, P1, !PT ;  /* 0x0000000a0aff7210 */ /* 0x000fe40000f3e4ff */
[C---:B------:R-:W-:Y:S01]  /*25f0*/  ISETP.GT.U32.AND P3, PT, R9.reuse, RZ, PT ;  /* 0x000000ff0900720c */ /* 0x040fe20003f64070 */
[----:B------:R-:W-:Y:S01]  /*2600*/  IMAD.X R8, RZ, RZ, R8, P2 ;  /* 0x000000ffff087224 */ /* 0x000fe200010e0608 */
[----:B------:R-:W-:-:S04]  /*2610*/  IADD3.X R10, P2, PT, R9, R9, RZ, P1, !PT ;  /* 0x00000009090a7210 */ /* 0x000fc80000f5e4ff */
[C---:B------:R-:W-:Y:S01]  /*2620*/  ISETP.GT.AND.EX P1, PT, R8.reuse, RZ, PT, P3 ;  /* 0x000000ff0800720c */ /* 0x040fe20003f24330 */
[----:B------:R-:W-:-:S03]  /*2630*/  IMAD.X R11, R8, 0x1, R8, P2 ;  /* 0x00000001080b7824 */ /* 0x000fc600010e0608 */
[----:B------:R-:W-:Y:S02]  /*2640*/  SEL R9, R10, R9, P1 ;  /* 0x000000090a097207 */ /* 0x000fe40000800000 */
[----:B------:R-:W-:Y:S02]  /*2650*/  SEL R10, R11, R8, P1 ;  /* 0x000000080b0a7207 */ /* 0x000fe40000800000 */
[----:B------:R-:W-:Y:S02]  /*2660*/  IADD3 R9, P2, PT, R9, 0x1, RZ ;  /* 0x0000000109097810 */ /* 0x000fe40007f5e0ff */
[----:B------:R-:W-:Y:S02]  /*2670*/  SEL R11, RZ, 0xffffffff, !P1 ;  /* 0xffffffffff0b7807 */ /* 0x000fe40004800000 */
[----:B------:R-:W-:Y:S01]  /*2680*/  LOP3.LUT P1, R8, R19, 0x80000000, RZ, 0xc0, !PT ;  /* 0x8000000013087812 */ /* 0x000fe2000782c0ff */
[----:B------:R-:W-:Y:S02]  /*2690*/  IMAD.X R10, RZ, RZ, R10, P2 ;  /* 0x000000ffff0a7224 */ /* 0x000fe400010e060a */
[----:B------:R-:W-:Y:S01]  /*26a0*/  IMAD.IADD R11, R11, 0x1, -R0 ;  /* 0x000000010b0b7824 */ /* 0x000fe200078e0a00 */
[----:B------:R-:W-:-:S02]  /*26b0*/  @!P0 LOP3.LUT R8, R8, 0x80000000, RZ, 0x3c, !PT ;  /* 0x8000000008088812 */ /* 0x000fc400078e3cff */
[----:B------:R-:W-:-:S04]  /*26c0*/  SHF.R.U64 R9, R9, 0xa, R10 ;  /* 0x0000000a09097819 */ /* 0x000fc8000000120a */
[----:B------:R-:W-:-:S04]  /*26d0*/  IADD3 R9, P2, PT, R9, 0x1, RZ ;  /* 0x0000000109097810 */ /* 0x000fc80007f5e0ff */
[----:B------:R-:W-:-:S04]  /*26e0*/  LEA.HI.X R10, R10, RZ, RZ, 0x16, P2 ;  /* 0x000000ff0a0a7211 */ /* 0x000fc800010fb4ff */
[--C-:B------:R-:W-:Y:S02]  /*26f0*/  SHF.R.U64 R0, R9, 0x1, R10.reuse ;  /* 0x0000000109007819 */ /* 0x100fe4000000120a */
[----:B------:R-:W-:Y:S01]  /*2700*/  SHF.R.U32.HI R9, RZ, 0x1e, R7 ;  /* 0x0000001eff097819 */ /* 0x000fe20000011607 */
[----:B------:R-:W-:Y:S01]  /*2710*/  IMAD.SHL.U32 R7, R11, 0x100000, RZ ;  /* 0x001000000b077824 */ /* 0x000fe200078e00ff */
[----:B------:R-:W-:Y:S02]  /*2720*/  SHF.R.U32.HI R10, RZ, 0x1, R10 ;  /* 0x00000001ff0a7819 */ /* 0x000fe4000001160a */
[----:B------:R-:W-:Y:S02]  /*2730*/  IADD3 R18, P2, P3, RZ, RZ, R0 ;  /* 0x000000ffff127210 */ /* 0x000fe40007b5e000 */
[----:B------:R-:W-:Y:S02]  /*2740*/  LEA.HI R6, R6, R9, RZ, 0x1 ;  /* 0x0000000906067211 */ /* 0x000fe400078f08ff */
[----:B------:R-:W-:-:S03]  /*2750*/  IADD3.X R7, PT, PT, R7, 0x3fe00000, R10, P2, P3 ;  /* 0x3fe0000007077810 */ /* 0x000fc600017e640a */
[----:B------:R-:W-:Y:S01]  /*2760*/  @P1 IMAD.MOV R6, RZ, RZ, -R6 ;  /* 0x000000ffff061224 */ /* 0x000fe200078e0a06 */
[----:B------:R-:W-:-:S07]  /*2770*/  LOP3.LUT R19, R7, R8, RZ, 0xfc, !PT ;  /* 0x0000000807137212 */ /* 0x000fce00078efcff */
.L_x_35:
[----:B------:R-:W-:Y:S02]  /*2780*/  IMAD.MOV.U32 R17, RZ, RZ, 0x0 ;  /* 0x00000000ff117424 */ /* 0x000fe400078e00ff */
[----:B------:R-:W-:Y:S02]  /*2790*/  IMAD.MOV.U32 R12, RZ, RZ, R18 ;  /* 0x000000ffff0c7224 */ /* 0x000fe400078e0012 */
[----:B------:R-:W-:Y:S01]  /*27a0*/  IMAD.MOV.U32 R13, RZ, RZ, R19 ;  /* 0x000000ffff0d7224 */ /* 0x000fe200078e0013 */
[----:B------:R-:W-:Y:S06]  /*27b0*/  RET.REL.NODEC R16 `(_Z7prewarpPdS_dddddi) ;  /* 0xffffffd810107950 */ /* 0x000fec0003c3ffff */
.L_x_42:
        /* <DEDUP_REMOVED lines=12> */
.L_x_58:


//--------------------- .text._Z8minimizePdS_S_ii --------------------------
	.section	.text._Z8minimizePdS_S_ii,"ax",@progbits
	.align	128
        .global         _Z8minimizePdS_S_ii
        .type           _Z8minimizePdS_S_ii,@function
        .size           _Z8minimizePdS_S_ii,(.L_x_61 - _Z8minimizePdS_S_ii)
        .other          _Z8minimizePdS_S_ii,@"STO_CUDA_ENTRY STV_DEFAULT"
_Z8minimizePdS_S_ii:
.text._Z8minimizePdS_S_ii:
        /* <DEDUP_REMOVED lines=10> */
[----:B------:R-:W2:Y:S06]  /*00a0*/  LDCU UR6, c[0x0][0x398] ;  /* 0x00007300ff0677ac */ /* 0x000eac0008000800 */
[----:B------:R-:W3:Y:S01]  /*00b0*/  LDC.64 R8, c[0x0][0x380] ;  /* 0x0000e000ff087b82 */ /* 0x000ee20000000a00 */
[----:B0-----:R-:W-:-:S05]  /*00c0*/  IMAD.WIDE R2, R11, 0x8, R2 ;  /* 0x000000080b027825 */ /* 0x001fca00078e0202 */
[----:B-1----:R-:W4:Y:S01]  /*00d0*/  LDG.E.64 R6, desc[UR4][R2.64] ;  /* 0x0000000402067981 */ /* 0x002f22000c1e1b00 */
[----:B--2---:R-:W4:Y:S01]  /*00e0*/  I2F.F64 R4, UR6 ;  /* 0x0000000600047d12 */ /* 0x004f220008201c00 */
[----:B------:R-:W-:Y:S04]  /*00f0*/  BSSY.RECONVERGENT B0, `(.L_x_43) ;  /* 0x0000015000007945 */ /* 0x000fe80003800200 */
[----:B------:R-:W-:Y:S01]  /*0100*/  BSSY.RELIABLE B1, `(.L_x_44) ;  /* 0x0000011000017945 */ /* 0x000fe20003800100 */
[----:B----4-:R-:W-:Y:S01]  /*0110*/  DSETP.GE.AND P0, PT, R6, R4, PT ;  /* 0x000000040600722a */ /* 0x010fe20003f06000 */
[----:B---3--:R-:W-:-:S13]  /*0120*/  IMAD.WIDE R4, R11, 0x8, R8 ;  /* 0x000000080b047825 */ /* 0x008fda00078e0208 */
[----:B------:R-:W-:Y:S05]  /*0130*/  @!P0 BRA `(.L_x_45) ;  /* 0x0000000000108947 */ /* 0x000fea0003800000 */
[----:B------:R-:W0:Y:S02]  /*0140*/  LDC.64 R6, c[0x0][0x390] ;  /* 0x0000e400ff067b82 */ /* 0x000e240000000a00 */
[----:B0-----:R-:W-:-:S05]  /*0150*/  IMAD.WIDE R6, R11, 0x8, R6 ;  /* 0x000000080b067825 */ /* 0x001fca00078e0206 */
[----:B------:R0:W5:Y:S01]  /*0160*/  LDG.E.64 R8, desc[UR4][R6.64] ;  /* 0x0000000406087981 */ /* 0x000162000c1e1b00 */
[----:B------:R-:W-:Y:S05]  /*0170*/  BRA `(.L_x_46) ;  /* 0x0000000000247947 */ /* 0x000fea0003800000 */
.L_x_45:
[----:B------:R-:W0:Y:S02]  /*0180*/  LDC.64 R8, c[0x0][0x390] ;  /* 0x0000e400ff087b82 */ /* 0x000e240000000a00 */
[----:B0-----:R-:W-:Y:S02]  /*0190*/  IMAD.WIDE R10, R11, 0x8, R8 ;  /* 0x000000080b0a7825 */ /* 0x001fe400078e0208 */
[----:B------:R-:W2:Y:S04]  /*01a0*/  LDG.E.64 R8, desc[UR4][R4.64] ;  /* 0x0000000404087981 */ /* 0x000ea8000c1e1b00 */
[----:B------:R-:W2:Y:S02]  /*01b0*/  LDG.E.64 R10, desc[UR4][R10.64] ;  /* 0x000000040a0a7981 */ /* 0x000ea4000c1e1b00 */
[----:B--2---:R-:W-:-:S14]  /*01c0*/  DSETP.GE.AND P0, PT, R8, R10, PT ;  /* 0x0000000a0800722a */ /* 0x004fdc0003f06000 */
[----:B------:R-:W-:Y:S05]  /*01d0*/  @!P0 BREAK.RELIABLE B1 ;  /* 0x0000000000018942 */ /* 0x000fea0003800100 */
[----:B------:R-:W-:Y:S05]  /*01e0*/  @!P0 BRA `(.L_x_47) ;  /* 0x0000000000148947 */ /* 0x000fea0003800000 */
[----:B------:R-:W-:Y:S02]  /*01f0*/  MOV R8, R10 ;  /* 0x0000000a00087202 */ /* 0x000fe40000000f00 */
[----:B------:R-:W-:-:S07]  /*0200*/  MOV R9, R11 ;  /* 0x0000000b00097202 */ /* 0x000fce0000000f00 */
.L_x_46:
[----:B------:R-:W-:Y:S05]  /*0210*/  BSYNC.RELIABLE B1 ;  /* 0x0000000000017941 */ /* 0x000fea0003800100 */
.L_x_44:
[----:B-----5:R1:W-:Y:S01]  /*0220*/  STG.E.64 desc[UR4][R4.64], R8 ;  /* 0x0000000804007986 */ /* 0x0203e2000c101b04 */
[----:B0-----:R-:W-:-:S07]  /*0230*/  CS2R R6, SRZ ;  /* 0x0000000000067805 */ /* 0x001fce000001ff00 */
.L_x_47:
[----:B------:R-:W-:Y:S05]  /*0240*/  BSYNC.RECONVERGENT B0 ;  /* 0x0000000000007941 */ /* 0x000fea0003800200 */
.L_x_43:
[----:B------:R-:W-:Y:S05]  /*0250*/  WARPSYNC.ALL ;  /* 0x0000000000007948 */ /* 0x000fea0003800000 */
[----:B------:R-:W-:-:S07]  /*0260*/  DADD R6, R6, 1 ;  /* 0x3ff0000006067429 */ /* 0x000fce0000000000 */
[----:B------:R-:W-:Y:S01]  /*0270*/  STG.E.64 desc[UR4][R2.64], R6 ;  /* 0x0000000602007986 */ /* 0x000fe2000c101b04 */
[----:B------:R-:W-:Y:S05]  /*0280*/  EXIT ;  /* 0x000000000000794d */ /* 0x000fea0003800000 */
.L_x_48:
        /* <DEDUP_REMOVED lines=15> */
.L_x_61:


//--------------------- .text._Z7age_outPdS_S_ii  --------------------------
	.section	.text._Z7age_outPdS_S_ii,"ax",@progbits
	.align	128
        .global         _Z7age_outPdS_S_ii
        .type           _Z7age_outPdS_S_ii,@function
        .size           _Z7age_outPdS_S_ii,(.L_x_62 - _Z7age_outPdS_S_ii)
        .other          _Z7age_outPdS_S_ii,@"STO_CUDA_ENTRY STV_DEFAULT"
_Z7age_outPdS_S_ii:
.text._Z7age_outPdS_S_ii:
        /* <DEDUP_REMOVED lines=10> */
[----:B------:R-:W2:Y:S01]  /*00a0*/  LDCU UR6, c[0x0][0x398] ;  /* 0x00007300ff0677ac */ /* 0x000ea20008000800 */
[----:B0-----:R-:W-:-:S05]  /*00b0*/  IMAD.WIDE R2, R11, 0x8, R2 ;  /* 0x000000080b027825 */ /* 0x001fca00078e0202 */
[----:B-1----:R-:W3:Y:S01]  /*00c0*/  LDG.E.64 R6, desc[UR4][R2.64] ;  /* 0x0000000402067981 */ /* 0x002ee2000c1e1b00 */
[----:B--2---:R-:W3:Y:S01]  /*00d0*/  I2F.F64 R4, UR6 ;  /* 0x0000000600047d12 */ /* 0x004ee20008201c00 */
[----:B------:R-:W-:Y:S01]  /*00e0*/  BSSY.RECONVERGENT B0, `(.L_x_49) ;  /* 0x000000b000007945 */ /* 0x000fe20003800200 */
[----:B---3--:R-:W-:-:S14]  /*00f0*/  DSETP.GE.AND P0, PT, R6, R4, PT ;  /* 0x000000040600722a */ /* 0x008fdc0003f06000 */
[----:B------:R-:W-:Y:S05]  /*0100*/  @!P0 BRA `(.L_x_50) ;  /* 0x0000000000208947 */ /* 0x000fea0003800000 */
[----:B------:R-:W0:Y:S01]  /*0110*/  LDC.64 R4, c[0x0][0x390] ;  /* 0x0000e400ff047b82 */ /* 0x000e220000000a00 */
[----:B------:R1:W-:Y:S07]  /*0120*/  STG.E.64 desc[UR4][R2.64], RZ ;  /* 0x000000ff02007986 */ /* 0x0003ee000c101b04 */
[----:B------:R-:W2:Y:S01]  /*0130*/  LDC.64 R8, c[0x0][0x380] ;  /* 0x0000e000ff087b82 */ /* 0x000ea20000000a00 */
[----:B0-----:R-:W-:-:S06]  /*0140*/  IMAD.WIDE R4, R11, 0x8, R4 ;  /* 0x000000080b047825 */ /* 0x001fcc00078e0204 */
[----:B------:R-:W3:Y:S01]  /*0150*/  LDG.E.64 R4, desc[UR4][R4.64] ;  /* 0x0000000404047981 */ /* 0x000ee2000c1e1b00 */
[----:B--2---:R-:W-:-:S05]  /*0160*/  IMAD.WIDE R8, R11, 0x8, R8 ;  /* 0x000000080b087825 */ /* 0x004fca00078e0208 */
[----:B---3--:R1:W-:Y:S04]  /*0170*/  STG.E.64 desc[UR4][R8.64], R4 ;  /* 0x0000000408007986 */ /* 0x0083e8000c101b04 */
[----:B------:R1:W5:Y:S02]  /*0180*/  LDG.E.64 R6, desc[UR4][R2.64] ;  /* 0x0000000402067981 */ /* 0x000364000c1e1b00 */
.L_x_50:
[----:B------:R-:W-:Y:S05]  /*0190*/  BSYNC.RECONVERGENT B0 ;  /* 0x0000000000007941 */ /* 0x000fea0003800200 */
.L_x_49:
[----:B-----5:R-:W-:-:S07]  /*01a0*/  DADD R6, R6, 1 ;  /* 0x3ff0000006067429 */ /* 0x020fce0000000000 */
[----:B------:R-:W-:Y:S01]  /*01b0*/  STG.E.64 desc[UR4][R2.64], R6 ;  /* 0x0000000602007986 */ /* 0x000fe2000c101b04 */
[----:B------:R-:W-:Y:S05]  /*01c0*/  EXIT ;  /* 0x000000000000794d */ /* 0x000fea0003800000 */
.L_x_51:
        /* <DEDUP_REMOVED lines=11> */
.L_x_62:


//--------------------- .text._Z8find_minPdS_S_dddiii --------------------------
	.section	.text._Z8find_minPdS_S_dddiii,"ax",@progbits
	.align	128
        .global         _Z8find_minPdS_S_dddiii
        .type           _Z8find_minPdS_S_dddiii,@function
        .size           _Z8find_minPdS_S_dddiii,(.L_x_63 - _Z8find_minPdS_S_dddiii)
        .other          _Z8find_minPdS_S_dddiii,@"STO_CUDA_ENTRY STV_DEFAULT"
_Z8find_minPdS_S_dddiii:
.text._Z8find_minPdS_S_dddiii:
[----:B------:R-:W-:Y:S08]  /*0000*/  LDC R1, c[0x0][0x37c] ;  /* 0x0000df00ff017b82 */ /* 0x000ff00000000800 */
[----:B------:R-:W0:Y:S01]  /*0010*/  LDC R9, c[0x0][0x3b0] ;  /* 0x0000ec00ff097b82 */ /* 0x000e220000000800 */
[----:B------:R-:W1:Y:S01]  /*0020*/  S2R R5, SR_TID.X ;  /* 0x0000000000057919 */ /* 0x000e620000002100 */
[----:B------:R-:W2:Y:S06]  /*0030*/  LDCU.64 UR6, c[0x0][0x3a0] ;  /* 0x00007400ff0677ac */ /* 0x000eac0008000a00 */
[----:B------:R-:W1:Y:S08]  /*0040*/  S2UR UR4, SR_CTAID.X ;  /* 0x00000000000479c3 */ /* 0x000e700000002500 */
[----:B------:R-:W1:Y:S01]  /*0050*/  LDC R0, c[0x0][0x360] ;  /* 0x0000d800ff007b82 */ /* 0x000e620000000800 */
[----:B0-----:R-:W-:-:S04]  /*0060*/  IABS R7, R9 ;  /* 0x0000000900077213 */ /* 0x001fc80000000000 */
[----:B------:R-:W0:Y:S01]  /*0070*/  I2F.RP R4, R7 ;  /* 0x0000000700047306 */ /* 0x000e220000209400 */
[----:B-1----:R-:W-:Y:S01]  /*0080*/  IMAD R0, R0, UR4, R5 ;  /* 0x0000000400007c24 */ /* 0x002fe2000f8e0205 */
[----:B------:R-:W1:Y:S06]  /*0090*/  LDCU UR4, c[0x0][0x3b4] ;  /* 0x00007680ff0477ac */ /* 0x000e6c0008000800 */
[----:B0-----:R-:W0:Y:S02]  /*00a0*/  MUFU.RCP R4, R4 ;  /* 0x0000000400047308 */ /* 0x001e240000001000 */
[----:B0-----:R-:W-:Y:S01]  /*00b0*/  VIADD R2, R4, 0xffffffe ;  /* 0x0ffffffe04027836 */ /* 0x001fe20000000000 */
[----:B------:R-:W-:-:S05]  /*00c0*/  IABS R4, R0 ;  /* 0x0000000000047213 */ /* 0x000fca0000000000 */
[----:B------:R0:W3:Y:S02]  /*00d0*/  F2I.FTZ.U32.TRUNC.NTZ R3, R2 ;  /* 0x0000000200037305 */ /* 0x0000e4000021f000 */
[----:B0-----:R-:W-:Y:S02]  /*00e0*/  HFMA2 R2, -RZ, RZ, 0, 0 ;  /* 0x00000000ff027431 */ /* 0x001fe400000001ff */
[----:B---3--:R-:W-:-:S04]  /*00f0*/  IMAD.MOV R6, RZ, RZ, -R3 ;  /* 0x000000ffff067224 */ /* 0x008fc800078e0a03 */
[----:B------:R-:W-:-:S04]  /*0100*/  IMAD R5, R6, R7, RZ ;  /* 0x0000000706057224 */ /* 0x000fc800078e02ff */
[----:B------:R-:W-:-:S06]  /*0110*/  IMAD.HI.U32 R3, R3, R5, R2 ;  /* 0x0000000503037227 */ /* 0x000fcc00078e0002 */
[----:B------:R-:W-:-:S04]  /*0120*/  IMAD.HI.U32 R3, R3, R4, RZ ;  /* 0x0000000403037227 */ /* 0x000fc800078e00ff */
[----:B------:R-:W-:-:S04]  /*0130*/  IMAD.MOV R5, RZ, RZ, -R3 ;  /* 0x000000ffff057224 */ /* 0x000fc800078e0a03 */
[----:B------:R-:W-:-:S05]  /*0140*/  IMAD R2, R7, R5, R4 ;  /* 0x0000000507027224 */ /* 0x000fca00078e0204 */
[----:B------:R-:W-:-:S13]  /*0150*/  ISETP.GT.U32.AND P2, PT, R7, R2, PT ;  /* 0x000000020700720c */ /* 0x000fda0003f44070 */
[----:B------:R-:W-:Y:S01]  /*0160*/  @!P2 IMAD.IADD R2, R2, 0x1, -R7 ;  /* 0x000000010202a824 */ /* 0x000fe200078e0a07 */
[----:B------:R-:W-:Y:S02]  /*0170*/  @!P2 IADD3 R3, PT, PT, R3, 0x1, RZ ;  /* 0x000000010303a810 */ /* 0x000fe40007ffe0ff */
[----:B------:R-:W-:Y:S02]  /*0180*/  ISETP.NE.AND P2, PT, R9, RZ, PT ;  /* 0x000000ff0900720c */ /* 0x000fe40003f45270 */
[----:B------:R-:W-:Y:S02]  /*0190*/  ISETP.GE.U32.AND P0, PT, R2, R7, PT ;  /* 0x000000070200720c */ /* 0x000fe40003f06070 */
[----:B------:R-:W-:-:S04]  /*01a0*/  LOP3.LUT R2, R0, R9, RZ, 0x3c, !PT ;  /* 0x0000000900027212 */ /* 0x000fc800078e3cff */
[----:B------:R-:W-:-:S07]  /*01b0*/  ISETP.GE.AND P1, PT, R2, RZ, PT ;  /* 0x000000ff0200720c */ /* 0x000fce0003f26270 */
[----:B------:R-:W-:-:S04]  /*01c0*/  @P0 VIADD R3, R3, 0x1 ;  /* 0x0000000103030836 */ /* 0x000fc80000000000 */
[----:B------:R-:W-:Y:S02]  /*01d0*/  IMAD.MOV.U32 R4, RZ, RZ, R3 ;  /* 0x000000ffff047224 */ /* 0x000fe400078e0003 */
[----:B-1----:R-:W2:Y:S03]  /*01e0*/  I2F.F64 R2, UR4 ;  /* 0x0000000400027d12 */ /* 0x002ea60008201c00 */
[----:B------:R-:W-:Y:S02]  /*01f0*/  @!P1 IADD3 R4, PT, PT, -R4, RZ, RZ ;  /* 0x000000ff04049210 */ /* 0x000fe40007ffe1ff */
[----:B------:R-:W-:-:S06]  /*0200*/  @!P2 LOP3.LUT R4, RZ, R9, RZ, 0x33, !PT ;  /* 0x00000009ff04a212 */ /* 0x000fcc00078e33ff */
[----:B------:R-:W0:Y:S01]  /*0210*/  I2F.F64 R4, R4 ;  /* 0x0000000400047312 */ /* 0x000e220000201c00 */
[----:B--2---:R-:W-:-:S08]  /*0220*/  DADD R2, R2, -UR6 ;  /* 0x8000000602027e29 */ /* 0x004fd00008000000 */
[----:B0-----:R-:W-:-:S14]  /*0230*/  DSETP.NEU.AND P0, PT, R2, R4, PT ;  /* 0x000000040200722a */ /* 0x001fdc0003f0d000 */
[----:B------:R-:W-:Y:S05]  /*0240*/  @P0 EXIT ;  /* 0x000000000000094d */ /* 0x000fea0003800000 */
[----:B------:R-:W0:Y:S01]  /*0250*/  LDCU.64 UR4, c[0x0][0x3a8] ;  /* 0x00007500ff0477ac */ /* 0x000e220008000a00 */
[----:B------:R-:W-:Y:S01]  /*0260*/  ISETP.GE.AND P0, PT, R0, RZ, PT ;  /* 0x000000ff0000720c */ /* 0x000fe20003f06270 */
[----:B0-----:R-:W-:-:S06]  /*0270*/  DADD R2, R4, -UR4 ;  /* 0x8000000404027e29 */ /* 0x001fcc0008000000 */
[----:B------:R-:W0:Y:S02]  /*0280*/  F2I.F64.TRUNC R7, R2 ;  /* 0x0000000200077311 */ /* 0x000e24000030d100 */
[----:B0-----:R-:W-:-:S13]  /*0290*/  ISETP.LT.OR P0, PT, R7, 0x1, !P0 ;  /* 0x000000010700780c */ /* 0x001fda0004701670 */
[----:B------:R-:W-:Y:S05]  /*02a0*/  @P0 EXIT ;  /* 0x000000000000094d */ /* 0x000fea0003800000 */
[----:B------:R-:W0:Y:S01]  /*02b0*/  LDC R9, c[0x0][0x3b0] ;  /* 0x0000ec00ff097b82 */ /* 0x000e220000000800 */
[----:B------:R-:W-:Y:S01]  /*02c0*/  BSSY.RECONVERGENT B0, `(.L_x_52) ;  /* 0x0000011000007945 */ /* 0x000fe20003800200 */
[----:B------:R-:W-:Y:S01]  /*02d0*/  IMAD.MOV.U32 R3, RZ, RZ, RZ ;  /* 0x000000ffff037224 */ /* 0x000fe200078e00ff */
[----:B------:R-:W-:Y:S01]  /*02e0*/  MOV R6, RZ ;  /* 0x000000ff00067202 */ /* 0x000fe20000000f00 */
[----:B------:R-:W1:Y:S04]  /*02f0*/  LDCU.64 UR4, c[0x0][0x358] ;  /* 0x00006b00ff0477ac */ /* 0x000e680008000a00 */
[----:B------:R-:W2:Y:S01]  /*0300*/  LDC.64 R4, c[0x0][0x380] ;  /* 0x0000e000ff047b82 */ /* 0x000ea20000000a00 */
[----:B------:R-:W3:Y:S02]  /*0310*/  LDCU.64 UR6, c[0x0][0x398] ;  /* 0x00007300ff0677ac */ /* 0x000ee40008000a00 */
.L_x_54:
[----:B------:R-:W-:-:S04]  /*0320*/  IMAD.IADD R3, R0, 0x1, -R3 ;  /* 0x0000000100037824 */ /* 0x000fc800078e0a03 */
[----:B--2---:R-:W-:-:S06]  /*0330*/  IMAD.WIDE R2, R3, 0x8, R4 ;  /* 0x0000000803027825 */ /* 0x004fcc00078e0204 */
[----:B-1----:R-:W3:Y:S02]  /*0340*/  LDG.E.64 R2, desc[UR4][R2.64] ;  /* 0x0000000402027981 */ /* 0x002ee4000c1e1b00 */
[----:B---3--:R-:W-:-:S14]  /*0350*/  DSETP.GT.AND P0, PT, R2, UR6, PT ;  /* 0x0000000602007e2a */ /* 0x008fdc000bf04000 */
[----:B------:R-:W-:Y:S05]  /*0360*/  @P0 BRA `(.L_x_53) ;  /* 0x0000000000180947 */ /* 0x000fea0003800000 */
[C---:B0-----:R-:W-:Y:S01]  /*0370*/  IMAD R3, R6.reuse, R9, R9 ;  /* 0x0000000906037224 */ /* 0x041fe200078e0209 */
[----:B------:R-:W-:-:S04]  /*0380*/  IADD3 R6, PT, PT, R6, 0x1, RZ ;  /* 0x0000000106067810 */ /* 0x000fc80007ffe0ff */
[----:B------:R-:W-:Y:S02]  /*0390*/  ISETP.GE.AND P1, PT, R0, R3, PT ;  /* 0x000000030000720c */ /* 0x000fe40003f26270 */
[----:B------:R-:W-:-:S13]  /*03a0*/  ISETP.GE.AND P0, PT, R6, R7, PT ;  /* 0x000000070600720c */ /* 0x000fda0003f06270 */
[----:B------:R-:W-:Y:S05]  /*03b0*/  @!P0 BRA P1, `(.L_x_54) ;  /* 0xfffffffc00d88947 */ /* 0x000fea000083ffff */
[----:B------:R-:W-:Y:S05]  /*03c0*/  EXIT ;  /* 0x000000000000794d */ /* 0x000fea0003800000 */
.L_x_53:
[----:B------:R-:W-:Y:S05]  /*03d0*/  BSYNC.RECONVERGENT B0 ;  /* 0x0000000000007941 */ /* 0x000fea0003800200 */
.L_x_52:
[----:B------:R-:W1:Y:S01]  /*03e0*/  LDC R5, c[0x0][0x3b0] ;  /* 0x0000ec00ff057b82 */ /* 0x000e620000000800 */
[----:B------:R-:W-:-:S07]  /*03f0*/  IADD3 R7, PT, PT, -R6, 0x4, RZ ;  /* 0x0000000406077810 */ /* 0x000fce0007ffe1ff */
[----:B------:R-:W2:Y:S01]  /*0400*/  LDC.64 R2, c[0x0][0x390] ;  /* 0x0000e400ff027b82 */ /* 0x000ea20000000a00 */
[----:B-1----:R-:W-:-:S04]  /*0410*/  IMAD R7, R5, R7, R0 ;  /* 0x0000000705077224 */ /* 0x002fc800078e0200 */
[----:B--2---:R-:W-:-:S06]  /*0420*/  IMAD.WIDE R2, R7, 0x8, R2 ;  /* 0x0000000807027825 */ /* 0x004fcc00078e0202 */
[----:B------:R-:W2:Y:S01]  /*0430*/  LDG.E.64 R2, desc[UR4][R2.64] ;  /* 0x0000000402027981 */ /* 0x000ea2000c1e1b00 */
[----:B------:R-:W-:Y:S02]  /*0440*/  IABS R4, R5 ;  /* 0x0000000500047213 */ /* 0x000fe40000000000 */
[----:B------:R-:W-:Y:S02]  /*0450*/  IABS R10, R0 ;  /* 0x00000000000a7213 */ /* 0x000fe40000000000 */
[----:B------:R-:W1:Y:S01]  /*0460*/  I2F.RP R8, R4 ;  /* 0x0000000400087306 */ /* 0x000e620000209400 */
[----:B------:R-:W-:Y:S02]  /*0470*/  ISETP.GE.AND P1, PT, R0, RZ, PT ;  /* 0x000000ff0000720c */ /* 0x000fe40003f26270 */
[----:B------:R-:W-:-:S05]  /*0480*/  ISETP.NE.AND P2, PT, R5, RZ, PT ;  /* 0x000000ff0500720c */ /* 0x000fca0003f45270 */
[----:B-1----:R-:W1:Y:S02]  /*0490*/  MUFU.RCP R8, R8 ;  /* 0x0000000800087308 */ /* 0x002e640000001000 */
[----:B-1----:R-:W-:-:S06]  /*04a0*/  VIADD R6, R8, 0xffffffe ;  /* 0x0ffffffe08067836 */ /* 0x002fcc0000000000 */
[----:B------:R1:W0:Y:S02]  /*04b0*/  F2I.FTZ.U32.TRUNC.NTZ R7, R6 ;  /* 0x0000000600077305 */ /* 0x000224000021f000 */
[----:B-1----:R-:W-:Y:S01]  /*04c0*/  IMAD.MOV.U32 R6, RZ, RZ, RZ ;  /* 0x000000ffff067224 */ /* 0x002fe200078e00ff */
[----:B0-----:R-:W-:-:S05]  /*04d0*/  IADD3 R9, PT, PT, RZ, -R7, RZ ;  /* 0x80000007ff097210 */ /* 0x001fca0007ffe0ff */
[----:B------:R-:W-:-:S04]  /*04e0*/  IMAD R9, R9, R4, RZ ;  /* 0x0000000409097224 */ /* 0x000fc800078e02ff */
[----:B------:R-:W-:Y:S01]  /*04f0*/  IMAD.HI.U32 R9, R7, R9, R6 ;  /* 0x0000000907097227 */ /* 0x000fe200078e0006 */
[----:B------:R-:W-:-:S05]  /*0500*/  MOV R7, R10 ;  /* 0x0000000a00077202 */ /* 0x000fca0000000f00 */
[----:B------:R-:W-:-:S04]  /*0510*/  IMAD.HI.U32 R9, R9, R7, RZ ;  /* 0x0000000709097227 */ /* 0x000fc800078e00ff */
[----:B------:R-:W-:-:S04]  /*0520*/  IMAD.MOV R9, RZ, RZ, -R9 ;  /* 0x000000ffff097224 */ /* 0x000fc800078e0a09 */
[C---:B------:R-:W-:Y:S02]  /*0530*/  IMAD R9, R4.reuse, R9, R7 ;  /* 0x0000000904097224 */ /* 0x040fe400078e0207 */
[----:B------:R-:W0:Y:S03]  /*0540*/  LDC.64 R6, c[0x0][0x388] ;  /* 0x0000e200ff067b82 */ /* 0x000e260000000a00 */
[----:B------:R-:W-:-:S13]  /*0550*/  ISETP.GT.U32.AND P0, PT, R4, R9, PT ;  /* 0x000000090400720c */ /* 0x000fda0003f04070 */
[----:B------:R-:W-:-:S04]  /*0560*/  @!P0 IADD3 R9, PT, PT, R9, -R4, RZ ;  /* 0x8000000409098210 */ /* 0x000fc80007ffe0ff */
[----:B------:R-:W-:-:S13]  /*0570*/  ISETP.GT.U32.AND P0, PT, R4, R9, PT ;  /* 0x000000090400720c */ /* 0x000fda0003f04070 */
[----:B------:R-:W-:-:S05]  /*0580*/  @!P0 IMAD.IADD R9, R9, 0x1, -R4 ;  /* 0x0000000109098824 */ /* 0x000fca00078e0a04 */
[----:B------:R-:W-:Y:S02]  /*0590*/  @!P1 IADD3 R9, PT, PT, -R9, RZ, RZ ;  /* 0x000000ff09099210 */ /* 0x000fe40007ffe1ff */
[----:B------:R-:W-:-:S05]  /*05a0*/  @!P2 LOP3.LUT R9, RZ, R5, RZ, 0x33, !PT ;  /* 0x00000005ff09a212 */ /* 0x000fca00078e33ff */
[----:B0-----:R-:W-:-:S05]  /*05b0*/  IMAD.WIDE.U32 R4, R9, 0x8, R6 ;  /* 0x0000000809047825 */ /* 0x001fca00078e0006 */
[----:B--2---:R-:W-:Y:S01]  /*05c0*/  STG.E.64 desc[UR4][R4.64], R2 ;  /* 0x0000000204007986 */ /* 0x004fe2000c101b04 */
[----:B------:R-:W-:Y:S05]  /*05d0*/  EXIT ;  /* 0x000000000000794d */ /* 0x000fea0003800000 */
.L_x_55:
        /* <DEDUP_REMOVED lines=10> */
.L_x_63:


//--------------------- .nv.global.init           --------------------------
	.section	.nv.global.init,"aw",@progbits
	.align	16
.nv.global.init:
	.type		__cudart_sin_cos_coeffs,@object
	.size		__cudart_sin_cos_coeffs,(__cudart_i2opi_d - __cudart_sin_cos_coeffs)
__cudart_sin_cos_coeffs:
        /*0000*/ 	.byte	0x46, 0xd2, 0xb0, 0x2c, 0xf1, 0xe5, 0x5a, 0xbe, 0x92, 0xe3, 0xac, 0x69, 0xe3, 0x1d, 0xc7, 0x3e
        /*0010*/ 	.byte	0xa1, 0x62, 0xdb, 0x19, 0xa0, 0x01, 0x2a, 0xbf, 0x18, 0x08, 0x11, 0x11, 0x11, 0x11, 0x81, 0x3f
        /*0020*/ 	.byte	0x54, 0x55, 0x55, 0x55, 0x55, 0x55, 0xc5, 0xbf, 0x00, 0x00, 0x00, 0x00, 0x00, 0x00, 0x00, 0x00
        /*0030*/ 	.byte	0x00, 0x00, 0x00, 0x00, 0x00, 0x00, 0x00, 0x00, 0x64, 0x81, 0xfd, 0x20, 0x83, 0xff, 0xa8, 0xbd
        /*0040*/ 	.byte	0x28, 0x85, 0xef, 0xc1, 0xa7, 0xee, 0x21, 0x3e, 0xd9, 0xe6, 0x06, 0x8e, 0x4f, 0x7e, 0x92, 0xbe
        /*0050*/ 	.byte	0xe9, 0xbc, 0xdd, 0x19, 0xa0, 0x01, 0xfa, 0x3e, 0x47, 0x5d, 0xc1, 0x16, 0x6c, 0xc1, 0x56, 0xbf
        /*0060*/ 	.byte	0x51, 0x55, 0x55, 0x55, 0x55, 0x55, 0xa5, 0x3f, 0x00, 0x00, 0x00, 0x00, 0x00, 0x00, 0xe0, 0xbf
        /*0070*/ 	.byte	0x00, 0x00, 0x00, 0x00, 0x00, 0x00, 0xf0, 0x3f, 0x00, 0x00, 0x00, 0x00, 0x00, 0x00, 0x00, 0x00
	.type		__cudart_i2opi_d,@object
	.size		__cudart_i2opi_d,(.L_0 - __cudart_i2opi_d)
__cudart_i2opi_d:
        /* <DEDUP_REMOVED lines=9> */
.L_0:


//--------------------- .nv.shared.reserved.0     --------------------------
	.section	.nv.shared.reserved.0,"aw",@nobits
	.weak		__nv_reservedSMEM_offset_0_alias
	.size		__nv_reservedSMEM_offset_0_alias, 0, 64
	.other		__nv_reservedSMEM_offset_0_alias,@"STO_CUDA_RESERVED_SHARED STV_DEFAULT"
__nv_reservedSMEM_offset_0_alias:
	.zero		0
	.zero		64


//--------------------- .nv.constant0._Z6invertPddi --------------------------
	.section	.nv.constant0._Z6invertPddi,"a",@progbits
	.sectionflags	@""
	.align	4
.nv.constant0._Z6invertPddi:
	.zero		916


//--------------------- .nv.constant0._Z7prewarpPdS_dddddi --------------------------
	.section	.nv.constant0._Z7prewarpPdS_dddddi,"a",@progbits
	.sectionflags	@""
	.align	4
.nv.constant0._Z7prewarpPdS_dddddi:
	.zero		956


//--------------------- .nv.constant0._Z8minimizePdS_S_ii --------------------------
	.section	.nv.constant0._Z8minimizePdS_S_ii,"a",@progbits
	.sectionflags	@""
	.align	4
.nv.constant0._Z8minimizePdS_S_ii:
	.zero		928


//--------------------- .nv.constant0._Z7age_outPdS_S_ii --------------------------
	.section	.nv.constant0._Z7age_outPdS_S_ii,"a",@progbits
	.sectionflags	@""
	.align	4
.nv.constant0._Z7age_outPdS_S_ii:
	.zero		928


//--------------------- .nv.constant0._Z8find_minPdS_S_dddiii --------------------------
	.section	.nv.constant0._Z8find_minPdS_S_dddiii,"a",@progbits
	.sectionflags	@""
	.align	4
.nv.constant0._Z8find_minPdS_S_dddiii:
	.zero		956


//--------------------- SYMBOLS --------------------------

	.type		.nv.reservedSmem.offset0,@object
	.size		.nv.reservedSmem.offset0,0x4
